//
// Generated by NVIDIA NVVM Compiler
//
// Compiler Build ID: CL-36424714
// Cuda compilation tools, release 13.0, V13.0.88
// Based on NVVM 20.0.0
//

.version 9.0
.target sm_100
.address_size 64

	// .globl	_ZN4fkpm20outer_product_kernelIffEEviiiT0_PKT_S4_iPKiS6_PS2_

.visible .entry _ZN4fkpm20outer_product_kernelIffEEviiiT0_PKT_S4_iPKiS6_PS2_(
	.param .u32 _ZN4fkpm20outer_product_kernelIffEEviiiT0_PKT_S4_iPKiS6_PS2__param_0,
	.param .u32 _ZN4fkpm20outer_product_kernelIffEEviiiT0_PKT_S4_iPKiS6_PS2__param_1,
	.param .u32 _ZN4fkpm20outer_product_kernelIffEEviiiT0_PKT_S4_iPKiS6_PS2__param_2,
	.param .f32 _ZN4fkpm20outer_product_kernelIffEEviiiT0_PKT_S4_iPKiS6_PS2__param_3,
	.param .u64 .ptr .align 1 _ZN4fkpm20outer_product_kernelIffEEviiiT0_PKT_S4_iPKiS6_PS2__param_4,
	.param .u64 .ptr .align 1 _ZN4fkpm20outer_product_kernelIffEEviiiT0_PKT_S4_iPKiS6_PS2__param_5,
	.param .u32 _ZN4fkpm20outer_product_kernelIffEEviiiT0_PKT_S4_iPKiS6_PS2__param_6,
	.param .u64 .ptr .align 1 _ZN4fkpm20outer_product_kernelIffEEviiiT0_PKT_S4_iPKiS6_PS2__param_7,
	.param .u64 .ptr .align 1 _ZN4fkpm20outer_product_kernelIffEEviiiT0_PKT_S4_iPKiS6_PS2__param_8,
	.param .u64 .ptr .align 1 _ZN4fkpm20outer_product_kernelIffEEviiiT0_PKT_S4_iPKiS6_PS2__param_9
)
{
	.reg .pred 	%p<9>;
	.reg .b32 	%r<37>;
	.reg .b32 	%f<37>;
	.reg .b64 	%rd<48>;

	ld.param.u32 	%r16, [_ZN4fkpm20outer_product_kernelIffEEviiiT0_PKT_S4_iPKiS6_PS2__param_1];
	ld.param.u32 	%r17, [_ZN4fkpm20outer_product_kernelIffEEviiiT0_PKT_S4_iPKiS6_PS2__param_2];
	ld.param.f32 	%f9, [_ZN4fkpm20outer_product_kernelIffEEviiiT0_PKT_S4_iPKiS6_PS2__param_3];
	ld.param.u64 	%rd13, [_ZN4fkpm20outer_product_kernelIffEEviiiT0_PKT_S4_iPKiS6_PS2__param_4];
	ld.param.u64 	%rd14, [_ZN4fkpm20outer_product_kernelIffEEviiiT0_PKT_S4_iPKiS6_PS2__param_5];
	ld.param.u32 	%r18, [_ZN4fkpm20outer_product_kernelIffEEviiiT0_PKT_S4_iPKiS6_PS2__param_6];
	ld.param.u64 	%rd17, [_ZN4fkpm20outer_product_kernelIffEEviiiT0_PKT_S4_iPKiS6_PS2__param_9];
	mov.u32 	%r19, %ctaid.x;
	mov.u32 	%r1, %ntid.x;
	mov.u32 	%r20, %tid.x;
	mad.lo.s32 	%r34, %r19, %r1, %r20;
	mul.lo.s32 	%r3, %r16, %r16;
	mul.lo.s32 	%r4, %r18, %r3;
	setp.ge.s32 	%p1, %r34, %r4;
	@%p1 bra 	$L__BB0_11;
	mov.u32 	%r21, %nctaid.x;
	mul.lo.s32 	%r5, %r21, %r1;
	and.b32  	%r6, %r17, 3;
	and.b32  	%r7, %r17, 2147483644;
	neg.s32 	%r8, %r7;
	add.s64 	%rd1, %rd14, 8;
	cvta.to.global.u64 	%rd2, %rd17;
$L__BB0_2:
	ld.param.u64 	%rd45, [_ZN4fkpm20outer_product_kernelIffEEviiiT0_PKT_S4_iPKiS6_PS2__param_8];
	ld.param.u64 	%rd44, [_ZN4fkpm20outer_product_kernelIffEEviiiT0_PKT_S4_iPKiS6_PS2__param_7];
	setp.lt.s32 	%p2, %r17, 1;
	div.s32 	%r24, %r34, %r3;
	mul.wide.s32 	%rd20, %r24, 4;
	add.s64 	%rd18, %rd44, %rd20;
	// begin inline asm
	ld.global.nc.s32 %r22, [%rd18];
	// end inline asm
	add.s64 	%rd19, %rd45, %rd20;
	// begin inline asm
	ld.global.nc.s32 %r23, [%rd19];
	// end inline asm
	mov.f32 	%f36, 0f00000000;
	@%p2 bra 	$L__BB0_10;
	setp.lt.u32 	%p3, %r17, 4;
	div.s32 	%r26, %r34, %r16;
	mul.lo.s32 	%r27, %r26, %r16;
	sub.s32 	%r28, %r34, %r27;
	mad.lo.s32 	%r29, %r22, %r16, %r28;
	mul.lo.s32 	%r30, %r29, %r17;
	cvt.s64.s32 	%rd3, %r30;
	rem.s32 	%r31, %r26, %r16;
	mad.lo.s32 	%r32, %r23, %r16, %r31;
	mul.lo.s32 	%r33, %r32, %r17;
	cvt.s64.s32 	%rd4, %r33;
	mov.f32 	%f36, 0f00000000;
	mov.b32 	%r36, 0;
	@%p3 bra 	$L__BB0_6;
	shl.b64 	%rd21, %rd4, 2;
	add.s64 	%rd47, %rd1, %rd21;
	shl.b64 	%rd22, %rd3, 2;
	add.s64 	%rd46, %rd13, %rd22;
	mov.f32 	%f36, 0f00000000;
	mov.u32 	%r35, %r8;
$L__BB0_5:
	// begin inline asm
	ld.global.nc.f32 %f14, [%rd46];
	// end inline asm
	add.s64 	%rd24, %rd47, -8;
	// begin inline asm
	ld.global.nc.f32 %f15, [%rd24];
	// end inline asm
	fma.rn.f32 	%f22, %f14, %f15, %f36;
	add.s64 	%rd25, %rd46, 4;
	// begin inline asm
	ld.global.nc.f32 %f16, [%rd25];
	// end inline asm
	add.s64 	%rd26, %rd47, -4;
	// begin inline asm
	ld.global.nc.f32 %f17, [%rd26];
	// end inline asm
	fma.rn.f32 	%f23, %f16, %f17, %f22;
	add.s64 	%rd27, %rd46, 8;
	// begin inline asm
	ld.global.nc.f32 %f18, [%rd27];
	// end inline asm
	// begin inline asm
	ld.global.nc.f32 %f19, [%rd47];
	// end inline asm
	fma.rn.f32 	%f24, %f18, %f19, %f23;
	add.s64 	%rd29, %rd46, 12;
	// begin inline asm
	ld.global.nc.f32 %f20, [%rd29];
	// end inline asm
	add.s64 	%rd30, %rd47, 4;
	// begin inline asm
	ld.global.nc.f32 %f21, [%rd30];
	// end inline asm
	fma.rn.f32 	%f36, %f20, %f21, %f24;
	add.s32 	%r35, %r35, 4;
	add.s64 	%rd47, %rd47, 16;
	add.s64 	%rd46, %rd46, 16;
	setp.ne.s32 	%p4, %r35, 0;
	mov.u32 	%r36, %r7;
	@%p4 bra 	$L__BB0_5;
$L__BB0_6:
	setp.eq.s32 	%p5, %r6, 0;
	@%p5 bra 	$L__BB0_10;
	setp.eq.s32 	%p6, %r6, 1;
	cvt.u64.u32 	%rd33, %r36;
	add.s64 	%rd34, %rd33, %rd3;
	shl.b64 	%rd35, %rd34, 2;
	add.s64 	%rd31, %rd13, %rd35;
	// begin inline asm
	ld.global.nc.f32 %f25, [%rd31];
	// end inline asm
	add.s64 	%rd36, %rd33, %rd4;
	shl.b64 	%rd37, %rd36, 2;
	add.s64 	%rd32, %rd14, %rd37;
	// begin inline asm
	ld.global.nc.f32 %f26, [%rd32];
	// end inline asm
	fma.rn.f32 	%f36, %f25, %f26, %f36;
	@%p6 bra 	$L__BB0_10;
	setp.eq.s32 	%p7, %r6, 2;
	add.s64 	%rd38, %rd31, 4;
	// begin inline asm
	ld.global.nc.f32 %f27, [%rd38];
	// end inline asm
	add.s64 	%rd39, %rd32, 4;
	// begin inline asm
	ld.global.nc.f32 %f28, [%rd39];
	// end inline asm
	fma.rn.f32 	%f36, %f27, %f28, %f36;
	@%p7 bra 	$L__BB0_10;
	add.s64 	%rd40, %rd31, 8;
	// begin inline asm
	ld.global.nc.f32 %f29, [%rd40];
	// end inline asm
	add.s64 	%rd41, %rd32, 8;
	// begin inline asm
	ld.global.nc.f32 %f30, [%rd41];
	// end inline asm
	fma.rn.f32 	%f36, %f29, %f30, %f36;
$L__BB0_10:
	mul.wide.s32 	%rd42, %r34, 4;
	add.s64 	%rd43, %rd2, %rd42;
	ld.global.f32 	%f31, [%rd43];
	fma.rn.f32 	%f32, %f9, %f36, %f31;
	st.global.f32 	[%rd43], %f32;
	add.s32 	%r34, %r34, %r5;
	setp.lt.s32 	%p8, %r34, %r4;
	@%p8 bra 	$L__BB0_2;
$L__BB0_11:
	ret;

}
	// .globl	_ZN4fkpm20outer_product_kernelIddEEviiiT0_PKT_S4_iPKiS6_PS2_
.visible .entry _ZN4fkpm20outer_product_kernelIddEEviiiT0_PKT_S4_iPKiS6_PS2_(
	.param .u32 _ZN4fkpm20outer_product_kernelIddEEviiiT0_PKT_S4_iPKiS6_PS2__param_0,
	.param .u32 _ZN4fkpm20outer_product_kernelIddEEviiiT0_PKT_S4_iPKiS6_PS2__param_1,
	.param .u32 _ZN4fkpm20outer_product_kernelIddEEviiiT0_PKT_S4_iPKiS6_PS2__param_2,
	.param .f64 _ZN4fkpm20outer_product_kernelIddEEviiiT0_PKT_S4_iPKiS6_PS2__param_3,
	.param .u64 .ptr .align 1 _ZN4fkpm20outer_product_kernelIddEEviiiT0_PKT_S4_iPKiS6_PS2__param_4,
	.param .u64 .ptr .align 1 _ZN4fkpm20outer_product_kernelIddEEviiiT0_PKT_S4_iPKiS6_PS2__param_5,
	.param .u32 _ZN4fkpm20outer_product_kernelIddEEviiiT0_PKT_S4_iPKiS6_PS2__param_6,
	.param .u64 .ptr .align 1 _ZN4fkpm20outer_product_kernelIddEEviiiT0_PKT_S4_iPKiS6_PS2__param_7,
	.param .u64 .ptr .align 1 _ZN4fkpm20outer_product_kernelIddEEviiiT0_PKT_S4_iPKiS6_PS2__param_8,
	.param .u64 .ptr .align 1 _ZN4fkpm20outer_product_kernelIddEEviiiT0_PKT_S4_iPKiS6_PS2__param_9
)
{
	.reg .pred 	%p<9>;
	.reg .b32 	%r<37>;
	.reg .b64 	%rd<49>;
	.reg .b64 	%fd<38>;

	ld.param.u32 	%r16, [_ZN4fkpm20outer_product_kernelIddEEviiiT0_PKT_S4_iPKiS6_PS2__param_1];
	ld.param.u32 	%r17, [_ZN4fkpm20outer_product_kernelIddEEviiiT0_PKT_S4_iPKiS6_PS2__param_2];
	ld.param.u64 	%rd12, [_ZN4fkpm20outer_product_kernelIddEEviiiT0_PKT_S4_iPKiS6_PS2__param_4];
	ld.param.u64 	%rd13, [_ZN4fkpm20outer_product_kernelIddEEviiiT0_PKT_S4_iPKiS6_PS2__param_5];
	ld.param.u32 	%r18, [_ZN4fkpm20outer_product_kernelIddEEviiiT0_PKT_S4_iPKiS6_PS2__param_6];
	mov.u32 	%r19, %ctaid.x;
	mov.u32 	%r1, %ntid.x;
	mov.u32 	%r20, %tid.x;
	mad.lo.s32 	%r34, %r19, %r1, %r20;
	mul.lo.s32 	%r3, %r16, %r16;
	mul.lo.s32 	%r4, %r18, %r3;
	setp.ge.s32 	%p1, %r34, %r4;
	@%p1 bra 	$L__BB1_11;
	mov.u32 	%r21, %nctaid.x;
	mul.lo.s32 	%r5, %r21, %r1;
	and.b32  	%r6, %r17, 3;
	and.b32  	%r7, %r17, 2147483644;
	neg.s32 	%r8, %r7;
	add.s64 	%rd1, %rd13, 16;
$L__BB1_2:
	ld.param.u64 	%rd45, [_ZN4fkpm20outer_product_kernelIddEEviiiT0_PKT_S4_iPKiS6_PS2__param_8];
	ld.param.u64 	%rd44, [_ZN4fkpm20outer_product_kernelIddEEviiiT0_PKT_S4_iPKiS6_PS2__param_7];
	setp.lt.s32 	%p2, %r17, 1;
	div.s32 	%r24, %r34, %r3;
	mul.wide.s32 	%rd19, %r24, 4;
	add.s64 	%rd17, %rd44, %rd19;
	// begin inline asm
	ld.global.nc.s32 %r22, [%rd17];
	// end inline asm
	add.s64 	%rd18, %rd45, %rd19;
	// begin inline asm
	ld.global.nc.s32 %r23, [%rd18];
	// end inline asm
	mov.f64 	%fd37, 0d0000000000000000;
	@%p2 bra 	$L__BB1_10;
	setp.lt.u32 	%p3, %r17, 4;
	div.s32 	%r26, %r34, %r16;
	mul.lo.s32 	%r27, %r26, %r16;
	sub.s32 	%r28, %r34, %r27;
	mad.lo.s32 	%r29, %r22, %r16, %r28;
	mul.lo.s32 	%r30, %r29, %r17;
	cvt.s64.s32 	%rd2, %r30;
	rem.s32 	%r31, %r26, %r16;
	mad.lo.s32 	%r32, %r23, %r16, %r31;
	mul.lo.s32 	%r33, %r32, %r17;
	cvt.s64.s32 	%rd3, %r33;
	mov.f64 	%fd37, 0d0000000000000000;
	mov.b32 	%r36, 0;
	@%p3 bra 	$L__BB1_6;
	shl.b64 	%rd20, %rd3, 3;
	add.s64 	%rd48, %rd1, %rd20;
	shl.b64 	%rd21, %rd2, 3;
	add.s64 	%rd47, %rd12, %rd21;
	mov.f64 	%fd37, 0d0000000000000000;
	mov.u32 	%r35, %r8;
$L__BB1_5:
	// begin inline asm
	ld.global.nc.f64 %fd14, [%rd47];
	// end inline asm
	add.s64 	%rd23, %rd48, -16;
	// begin inline asm
	ld.global.nc.f64 %fd15, [%rd23];
	// end inline asm
	fma.rn.f64 	%fd22, %fd14, %fd15, %fd37;
	add.s64 	%rd24, %rd47, 8;
	// begin inline asm
	ld.global.nc.f64 %fd16, [%rd24];
	// end inline asm
	add.s64 	%rd25, %rd48, -8;
	// begin inline asm
	ld.global.nc.f64 %fd17, [%rd25];
	// end inline asm
	fma.rn.f64 	%fd23, %fd16, %fd17, %fd22;
	add.s64 	%rd26, %rd47, 16;
	// begin inline asm
	ld.global.nc.f64 %fd18, [%rd26];
	// end inline asm
	// begin inline asm
	ld.global.nc.f64 %fd19, [%rd48];
	// end inline asm
	fma.rn.f64 	%fd24, %fd18, %fd19, %fd23;
	add.s64 	%rd28, %rd47, 24;
	// begin inline asm
	ld.global.nc.f64 %fd20, [%rd28];
	// end inline asm
	add.s64 	%rd29, %rd48, 8;
	// begin inline asm
	ld.global.nc.f64 %fd21, [%rd29];
	// end inline asm
	fma.rn.f64 	%fd37, %fd20, %fd21, %fd24;
	add.s32 	%r35, %r35, 4;
	add.s64 	%rd48, %rd48, 32;
	add.s64 	%rd47, %rd47, 32;
	setp.ne.s32 	%p4, %r35, 0;
	mov.u32 	%r36, %r7;
	@%p4 bra 	$L__BB1_5;
$L__BB1_6:
	setp.eq.s32 	%p5, %r6, 0;
	@%p5 bra 	$L__BB1_10;
	setp.eq.s32 	%p6, %r6, 1;
	cvt.u64.u32 	%rd32, %r36;
	add.s64 	%rd33, %rd32, %rd2;
	shl.b64 	%rd34, %rd33, 3;
	add.s64 	%rd30, %rd12, %rd34;
	// begin inline asm
	ld.global.nc.f64 %fd25, [%rd30];
	// end inline asm
	add.s64 	%rd35, %rd32, %rd3;
	shl.b64 	%rd36, %rd35, 3;
	add.s64 	%rd31, %rd13, %rd36;
	// begin inline asm
	ld.global.nc.f64 %fd26, [%rd31];
	// end inline asm
	fma.rn.f64 	%fd37, %fd25, %fd26, %fd37;
	@%p6 bra 	$L__BB1_10;
	setp.eq.s32 	%p7, %r6, 2;
	add.s64 	%rd37, %rd30, 8;
	// begin inline asm
	ld.global.nc.f64 %fd27, [%rd37];
	// end inline asm
	add.s64 	%rd38, %rd31, 8;
	// begin inline asm
	ld.global.nc.f64 %fd28, [%rd38];
	// end inline asm
	fma.rn.f64 	%fd37, %fd27, %fd28, %fd37;
	@%p7 bra 	$L__BB1_10;
	add.s64 	%rd39, %rd30, 16;
	// begin inline asm
	ld.global.nc.f64 %fd29, [%rd39];
	// end inline asm
	add.s64 	%rd40, %rd31, 16;
	// begin inline asm
	ld.global.nc.f64 %fd30, [%rd40];
	// end inline asm
	fma.rn.f64 	%fd37, %fd29, %fd30, %fd37;
$L__BB1_10:
	ld.param.u64 	%rd46, [_ZN4fkpm20outer_product_kernelIddEEviiiT0_PKT_S4_iPKiS6_PS2__param_9];
	ld.param.f64 	%fd33, [_ZN4fkpm20outer_product_kernelIddEEviiiT0_PKT_S4_iPKiS6_PS2__param_3];
	cvta.to.global.u64 	%rd41, %rd46;
	mul.wide.s32 	%rd42, %r34, 8;
	add.s64 	%rd43, %rd41, %rd42;
	ld.global.f64 	%fd31, [%rd43];
	fma.rn.f64 	%fd32, %fd33, %fd37, %fd31;
	st.global.f64 	[%rd43], %fd32;
	add.s32 	%r34, %r34, %r5;
	setp.lt.s32 	%p8, %r34, %r4;
	@%p8 bra 	$L__BB1_2;
$L__BB1_11:
	ret;

}
	// .globl	_ZN4fkpm20outer_product_kernelI6float2fEEviiiT0_PKT_S5_iPKiS7_PS3_
.visible .entry _ZN4fkpm20outer_product_kernelI6float2fEEviiiT0_PKT_S5_iPKiS7_PS3_(
	.param .u32 _ZN4fkpm20outer_product_kernelI6float2fEEviiiT0_PKT_S5_iPKiS7_PS3__param_0,
	.param .u32 _ZN4fkpm20outer_product_kernelI6float2fEEviiiT0_PKT_S5_iPKiS7_PS3__param_1,
	.param .u32 _ZN4fkpm20outer_product_kernelI6float2fEEviiiT0_PKT_S5_iPKiS7_PS3__param_2,
	.param .f32 _ZN4fkpm20outer_product_kernelI6float2fEEviiiT0_PKT_S5_iPKiS7_PS3__param_3,
	.param .u64 .ptr .align 1 _ZN4fkpm20outer_product_kernelI6float2fEEviiiT0_PKT_S5_iPKiS7_PS3__param_4,
	.param .u64 .ptr .align 1 _ZN4fkpm20outer_product_kernelI6float2fEEviiiT0_PKT_S5_iPKiS7_PS3__param_5,
	.param .u32 _ZN4fkpm20outer_product_kernelI6float2fEEviiiT0_PKT_S5_iPKiS7_PS3__param_6,
	.param .u64 .ptr .align 1 _ZN4fkpm20outer_product_kernelI6float2fEEviiiT0_PKT_S5_iPKiS7_PS3__param_7,
	.param .u64 .ptr .align 1 _ZN4fkpm20outer_product_kernelI6float2fEEviiiT0_PKT_S5_iPKiS7_PS3__param_8,
	.param .u64 .ptr .align 1 _ZN4fkpm20outer_product_kernelI6float2fEEviiiT0_PKT_S5_iPKiS7_PS3__param_9
)
{
	.reg .pred 	%p<9>;
	.reg .b32 	%r<37>;
	.reg .b32 	%f<104>;
	.reg .b64 	%rd<49>;

	ld.param.u32 	%r16, [_ZN4fkpm20outer_product_kernelI6float2fEEviiiT0_PKT_S5_iPKiS7_PS3__param_1];
	ld.param.u32 	%r17, [_ZN4fkpm20outer_product_kernelI6float2fEEviiiT0_PKT_S5_iPKiS7_PS3__param_2];
	ld.param.u64 	%rd11, [_ZN4fkpm20outer_product_kernelI6float2fEEviiiT0_PKT_S5_iPKiS7_PS3__param_4];
	ld.param.u64 	%rd12, [_ZN4fkpm20outer_product_kernelI6float2fEEviiiT0_PKT_S5_iPKiS7_PS3__param_5];
	ld.param.u32 	%r18, [_ZN4fkpm20outer_product_kernelI6float2fEEviiiT0_PKT_S5_iPKiS7_PS3__param_6];
	mov.u32 	%r19, %ctaid.x;
	mov.u32 	%r1, %ntid.x;
	mov.u32 	%r20, %tid.x;
	mad.lo.s32 	%r34, %r19, %r1, %r20;
	mul.lo.s32 	%r3, %r16, %r16;
	mul.lo.s32 	%r4, %r18, %r3;
	setp.ge.s32 	%p1, %r34, %r4;
	@%p1 bra 	$L__BB2_11;
	mov.u32 	%r21, %nctaid.x;
	mul.lo.s32 	%r5, %r21, %r1;
	and.b32  	%r6, %r17, 3;
	and.b32  	%r7, %r17, 2147483644;
	neg.s32 	%r8, %r7;
$L__BB2_2:
	ld.param.u64 	%rd45, [_ZN4fkpm20outer_product_kernelI6float2fEEviiiT0_PKT_S5_iPKiS7_PS3__param_8];
	ld.param.u64 	%rd44, [_ZN4fkpm20outer_product_kernelI6float2fEEviiiT0_PKT_S5_iPKiS7_PS3__param_7];
	setp.lt.s32 	%p2, %r17, 1;
	div.s32 	%r24, %r34, %r3;
	mul.wide.s32 	%rd18, %r24, 4;
	add.s64 	%rd16, %rd44, %rd18;
	// begin inline asm
	ld.global.nc.s32 %r22, [%rd16];
	// end inline asm
	add.s64 	%rd17, %rd45, %rd18;
	// begin inline asm
	ld.global.nc.s32 %r23, [%rd17];
	// end inline asm
	mov.f32 	%f102, 0f00000000;
	mov.f32 	%f103, %f102;
	@%p2 bra 	$L__BB2_10;
	setp.lt.u32 	%p3, %r17, 4;
	div.s32 	%r26, %r34, %r16;
	mul.lo.s32 	%r27, %r26, %r16;
	sub.s32 	%r28, %r34, %r27;
	mad.lo.s32 	%r29, %r22, %r16, %r28;
	mul.lo.s32 	%r30, %r29, %r17;
	cvt.s64.s32 	%rd1, %r30;
	rem.s32 	%r31, %r26, %r16;
	mad.lo.s32 	%r32, %r23, %r16, %r31;
	mul.lo.s32 	%r33, %r32, %r17;
	cvt.s64.s32 	%rd2, %r33;
	mov.b32 	%r36, 0;
	mov.f32 	%f103, 0f00000000;
	mov.f32 	%f102, %f103;
	@%p3 bra 	$L__BB2_6;
	shl.b64 	%rd19, %rd2, 3;
	add.s64 	%rd20, %rd12, %rd19;
	add.s64 	%rd48, %rd20, 16;
	shl.b64 	%rd21, %rd1, 3;
	add.s64 	%rd47, %rd11, %rd21;
	mov.f32 	%f103, 0f00000000;
	mov.u32 	%r35, %r8;
$L__BB2_5:
	// begin inline asm
	ld.global.nc.v2.f32 {%f22,%f23}, [%rd47];
	// end inline asm
	add.s64 	%rd23, %rd48, -16;
	// begin inline asm
	ld.global.nc.v2.f32 {%f24,%f25}, [%rd23];
	// end inline asm
	mul.f32 	%f38, %f23, %f25;
	fma.rn.f32 	%f39, %f22, %f24, %f38;
	mul.f32 	%f40, %f23, %f24;
	mul.f32 	%f41, %f22, %f25;
	sub.f32 	%f42, %f40, %f41;
	add.f32 	%f43, %f103, %f39;
	add.f32 	%f44, %f102, %f42;
	add.s64 	%rd24, %rd47, 8;
	// begin inline asm
	ld.global.nc.v2.f32 {%f26,%f27}, [%rd24];
	// end inline asm
	add.s64 	%rd25, %rd48, -8;
	// begin inline asm
	ld.global.nc.v2.f32 {%f28,%f29}, [%rd25];
	// end inline asm
	mul.f32 	%f45, %f27, %f29;
	fma.rn.f32 	%f46, %f26, %f28, %f45;
	mul.f32 	%f47, %f27, %f28;
	mul.f32 	%f48, %f26, %f29;
	sub.f32 	%f49, %f47, %f48;
	add.f32 	%f50, %f43, %f46;
	add.f32 	%f51, %f44, %f49;
	add.s64 	%rd26, %rd47, 16;
	// begin inline asm
	ld.global.nc.v2.f32 {%f30,%f31}, [%rd26];
	// end inline asm
	// begin inline asm
	ld.global.nc.v2.f32 {%f32,%f33}, [%rd48];
	// end inline asm
	mul.f32 	%f52, %f31, %f33;
	fma.rn.f32 	%f53, %f30, %f32, %f52;
	mul.f32 	%f54, %f31, %f32;
	mul.f32 	%f55, %f30, %f33;
	sub.f32 	%f56, %f54, %f55;
	add.f32 	%f57, %f50, %f53;
	add.f32 	%f58, %f51, %f56;
	add.s64 	%rd28, %rd47, 24;
	// begin inline asm
	ld.global.nc.v2.f32 {%f34,%f35}, [%rd28];
	// end inline asm
	add.s64 	%rd29, %rd48, 8;
	// begin inline asm
	ld.global.nc.v2.f32 {%f36,%f37}, [%rd29];
	// end inline asm
	mul.f32 	%f59, %f35, %f37;
	fma.rn.f32 	%f60, %f34, %f36, %f59;
	mul.f32 	%f61, %f35, %f36;
	mul.f32 	%f62, %f34, %f37;
	sub.f32 	%f63, %f61, %f62;
	add.f32 	%f103, %f57, %f60;
	add.f32 	%f102, %f58, %f63;
	add.s32 	%r35, %r35, 4;
	add.s64 	%rd48, %rd48, 32;
	add.s64 	%rd47, %rd47, 32;
	setp.ne.s32 	%p4, %r35, 0;
	mov.u32 	%r36, %r7;
	@%p4 bra 	$L__BB2_5;
$L__BB2_6:
	setp.eq.s32 	%p5, %r6, 0;
	@%p5 bra 	$L__BB2_10;
	setp.eq.s32 	%p6, %r6, 1;
	cvt.u64.u32 	%rd32, %r36;
	add.s64 	%rd33, %rd32, %rd1;
	shl.b64 	%rd34, %rd33, 3;
	add.s64 	%rd30, %rd11, %rd34;
	// begin inline asm
	ld.global.nc.v2.f32 {%f64,%f65}, [%rd30];
	// end inline asm
	add.s64 	%rd35, %rd32, %rd2;
	shl.b64 	%rd36, %rd35, 3;
	add.s64 	%rd31, %rd12, %rd36;
	// begin inline asm
	ld.global.nc.v2.f32 {%f66,%f67}, [%rd31];
	// end inline asm
	mul.f32 	%f68, %f65, %f67;
	fma.rn.f32 	%f69, %f64, %f66, %f68;
	mul.f32 	%f70, %f65, %f66;
	mul.f32 	%f71, %f64, %f67;
	sub.f32 	%f72, %f70, %f71;
	add.f32 	%f103, %f103, %f69;
	add.f32 	%f102, %f102, %f72;
	@%p6 bra 	$L__BB2_10;
	setp.eq.s32 	%p7, %r6, 2;
	add.s64 	%rd37, %rd30, 8;
	// begin inline asm
	ld.global.nc.v2.f32 {%f73,%f74}, [%rd37];
	// end inline asm
	add.s64 	%rd38, %rd31, 8;
	// begin inline asm
	ld.global.nc.v2.f32 {%f75,%f76}, [%rd38];
	// end inline asm
	mul.f32 	%f77, %f74, %f76;
	fma.rn.f32 	%f78, %f73, %f75, %f77;
	mul.f32 	%f79, %f74, %f75;
	mul.f32 	%f80, %f73, %f76;
	sub.f32 	%f81, %f79, %f80;
	add.f32 	%f103, %f103, %f78;
	add.f32 	%f102, %f102, %f81;
	@%p7 bra 	$L__BB2_10;
	add.s64 	%rd39, %rd30, 16;
	// begin inline asm
	ld.global.nc.v2.f32 {%f82,%f83}, [%rd39];
	// end inline asm
	add.s64 	%rd40, %rd31, 16;
	// begin inline asm
	ld.global.nc.v2.f32 {%f84,%f85}, [%rd40];
	// end inline asm
	mul.f32 	%f86, %f83, %f85;
	fma.rn.f32 	%f87, %f82, %f84, %f86;
	mul.f32 	%f88, %f83, %f84;
	mul.f32 	%f89, %f82, %f85;
	sub.f32 	%f90, %f88, %f89;
	add.f32 	%f103, %f103, %f87;
	add.f32 	%f102, %f102, %f90;
$L__BB2_10:
	ld.param.u64 	%rd46, [_ZN4fkpm20outer_product_kernelI6float2fEEviiiT0_PKT_S5_iPKiS7_PS3__param_9];
	ld.param.f32 	%f95, [_ZN4fkpm20outer_product_kernelI6float2fEEviiiT0_PKT_S5_iPKiS7_PS3__param_3];
	cvta.to.global.u64 	%rd41, %rd46;
	mul.wide.s32 	%rd42, %r34, 8;
	add.s64 	%rd43, %rd41, %rd42;
	ld.global.v2.f32 	{%f91, %f92}, [%rd43];
	fma.rn.f32 	%f93, %f95, %f103, %f91;
	fma.rn.f32 	%f94, %f95, %f102, %f92;
	st.global.v2.f32 	[%rd43], {%f93, %f94};
	add.s32 	%r34, %r34, %r5;
	setp.lt.s32 	%p8, %r34, %r4;
	@%p8 bra 	$L__BB2_2;
$L__BB2_11:
	ret;

}
	// .globl	_ZN4fkpm20outer_product_kernelI7double2dEEviiiT0_PKT_S5_iPKiS7_PS3_
.visible .entry _ZN4fkpm20outer_product_kernelI7double2dEEviiiT0_PKT_S5_iPKiS7_PS3_(
	.param .u32 _ZN4fkpm20outer_product_kernelI7double2dEEviiiT0_PKT_S5_iPKiS7_PS3__param_0,
	.param .u32 _ZN4fkpm20outer_product_kernelI7double2dEEviiiT0_PKT_S5_iPKiS7_PS3__param_1,
	.param .u32 _ZN4fkpm20outer_product_kernelI7double2dEEviiiT0_PKT_S5_iPKiS7_PS3__param_2,
	.param .f64 _ZN4fkpm20outer_product_kernelI7double2dEEviiiT0_PKT_S5_iPKiS7_PS3__param_3,
	.param .u64 .ptr .align 1 _ZN4fkpm20outer_product_kernelI7double2dEEviiiT0_PKT_S5_iPKiS7_PS3__param_4,
	.param .u64 .ptr .align 1 _ZN4fkpm20outer_product_kernelI7double2dEEviiiT0_PKT_S5_iPKiS7_PS3__param_5,
	.param .u32 _ZN4fkpm20outer_product_kernelI7double2dEEviiiT0_PKT_S5_iPKiS7_PS3__param_6,
	.param .u64 .ptr .align 1 _ZN4fkpm20outer_product_kernelI7double2dEEviiiT0_PKT_S5_iPKiS7_PS3__param_7,
	.param .u64 .ptr .align 1 _ZN4fkpm20outer_product_kernelI7double2dEEviiiT0_PKT_S5_iPKiS7_PS3__param_8,
	.param .u64 .ptr .align 1 _ZN4fkpm20outer_product_kernelI7double2dEEviiiT0_PKT_S5_iPKiS7_PS3__param_9
)
{
	.reg .pred 	%p<9>;
	.reg .b32 	%r<37>;
	.reg .b64 	%rd<46>;
	.reg .b64 	%fd<104>;

	ld.param.u32 	%r16, [_ZN4fkpm20outer_product_kernelI7double2dEEviiiT0_PKT_S5_iPKiS7_PS3__param_1];
	ld.param.u32 	%r17, [_ZN4fkpm20outer_product_kernelI7double2dEEviiiT0_PKT_S5_iPKiS7_PS3__param_2];
	ld.param.u64 	%rd13, [_ZN4fkpm20outer_product_kernelI7double2dEEviiiT0_PKT_S5_iPKiS7_PS3__param_4];
	ld.param.u64 	%rd14, [_ZN4fkpm20outer_product_kernelI7double2dEEviiiT0_PKT_S5_iPKiS7_PS3__param_5];
	ld.param.u32 	%r18, [_ZN4fkpm20outer_product_kernelI7double2dEEviiiT0_PKT_S5_iPKiS7_PS3__param_6];
	ld.param.u64 	%rd15, [_ZN4fkpm20outer_product_kernelI7double2dEEviiiT0_PKT_S5_iPKiS7_PS3__param_7];
	ld.param.u64 	%rd16, [_ZN4fkpm20outer_product_kernelI7double2dEEviiiT0_PKT_S5_iPKiS7_PS3__param_8];
	ld.param.u64 	%rd17, [_ZN4fkpm20outer_product_kernelI7double2dEEviiiT0_PKT_S5_iPKiS7_PS3__param_9];
	mov.u32 	%r19, %ctaid.x;
	mov.u32 	%r1, %ntid.x;
	mov.u32 	%r20, %tid.x;
	mad.lo.s32 	%r34, %r19, %r1, %r20;
	mul.lo.s32 	%r3, %r16, %r16;
	mul.lo.s32 	%r4, %r18, %r3;
	setp.ge.s32 	%p1, %r34, %r4;
	@%p1 bra 	$L__BB3_11;
	mov.u32 	%r21, %nctaid.x;
	mul.lo.s32 	%r5, %r21, %r1;
	and.b32  	%r6, %r17, 3;
	and.b32  	%r7, %r17, 2147483644;
	neg.s32 	%r8, %r7;
	add.s64 	%rd1, %rd14, 32;
	cvta.to.global.u64 	%rd2, %rd17;
$L__BB3_2:
	setp.lt.s32 	%p2, %r17, 1;
	div.s32 	%r24, %r34, %r3;
	mul.wide.s32 	%rd20, %r24, 4;
	add.s64 	%rd18, %rd15, %rd20;
	// begin inline asm
	ld.global.nc.s32 %r22, [%rd18];
	// end inline asm
	add.s64 	%rd19, %rd16, %rd20;
	// begin inline asm
	ld.global.nc.s32 %r23, [%rd19];
	// end inline asm
	mov.f64 	%fd102, 0d0000000000000000;
	mov.f64 	%fd103, %fd102;
	@%p2 bra 	$L__BB3_10;
	setp.lt.u32 	%p3, %r17, 4;
	div.s32 	%r26, %r34, %r16;
	mul.lo.s32 	%r27, %r26, %r16;
	sub.s32 	%r28, %r34, %r27;
	mad.lo.s32 	%r29, %r22, %r16, %r28;
	mul.lo.s32 	%r30, %r29, %r17;
	cvt.s64.s32 	%rd3, %r30;
	rem.s32 	%r31, %r26, %r16;
	mad.lo.s32 	%r32, %r23, %r16, %r31;
	mul.lo.s32 	%r33, %r32, %r17;
	cvt.s64.s32 	%rd4, %r33;
	mov.b32 	%r36, 0;
	mov.f64 	%fd103, 0d0000000000000000;
	mov.f64 	%fd102, %fd103;
	@%p3 bra 	$L__BB3_6;
	shl.b64 	%rd21, %rd4, 4;
	add.s64 	%rd45, %rd1, %rd21;
	shl.b64 	%rd22, %rd3, 4;
	add.s64 	%rd44, %rd13, %rd22;
	mov.f64 	%fd103, 0d0000000000000000;
	mov.u32 	%r35, %r8;
$L__BB3_5:
	// begin inline asm
	ld.global.nc.v2.f64 {%fd22,%fd23}, [%rd44];
	// end inline asm
	add.s64 	%rd24, %rd45, -32;
	// begin inline asm
	ld.global.nc.v2.f64 {%fd24,%fd25}, [%rd24];
	// end inline asm
	mul.f64 	%fd38, %fd23, %fd25;
	fma.rn.f64 	%fd39, %fd22, %fd24, %fd38;
	mul.f64 	%fd40, %fd23, %fd24;
	mul.f64 	%fd41, %fd22, %fd25;
	sub.f64 	%fd42, %fd40, %fd41;
	add.f64 	%fd43, %fd103, %fd39;
	add.f64 	%fd44, %fd102, %fd42;
	add.s64 	%rd25, %rd44, 16;
	// begin inline asm
	ld.global.nc.v2.f64 {%fd26,%fd27}, [%rd25];
	// end inline asm
	add.s64 	%rd26, %rd45, -16;
	// begin inline asm
	ld.global.nc.v2.f64 {%fd28,%fd29}, [%rd26];
	// end inline asm
	mul.f64 	%fd45, %fd27, %fd29;
	fma.rn.f64 	%fd46, %fd26, %fd28, %fd45;
	mul.f64 	%fd47, %fd27, %fd28;
	mul.f64 	%fd48, %fd26, %fd29;
	sub.f64 	%fd49, %fd47, %fd48;
	add.f64 	%fd50, %fd43, %fd46;
	add.f64 	%fd51, %fd44, %fd49;
	add.s64 	%rd27, %rd44, 32;
	// begin inline asm
	ld.global.nc.v2.f64 {%fd30,%fd31}, [%rd27];
	// end inline asm
	// begin inline asm
	ld.global.nc.v2.f64 {%fd32,%fd33}, [%rd45];
	// end inline asm
	mul.f64 	%fd52, %fd31, %fd33;
	fma.rn.f64 	%fd53, %fd30, %fd32, %fd52;
	mul.f64 	%fd54, %fd31, %fd32;
	mul.f64 	%fd55, %fd30, %fd33;
	sub.f64 	%fd56, %fd54, %fd55;
	add.f64 	%fd57, %fd50, %fd53;
	add.f64 	%fd58, %fd51, %fd56;
	add.s64 	%rd29, %rd44, 48;
	// begin inline asm
	ld.global.nc.v2.f64 {%fd34,%fd35}, [%rd29];
	// end inline asm
	add.s64 	%rd30, %rd45, 16;
	// begin inline asm
	ld.global.nc.v2.f64 {%fd36,%fd37}, [%rd30];
	// end inline asm
	mul.f64 	%fd59, %fd35, %fd37;
	fma.rn.f64 	%fd60, %fd34, %fd36, %fd59;
	mul.f64 	%fd61, %fd35, %fd36;
	mul.f64 	%fd62, %fd34, %fd37;
	sub.f64 	%fd63, %fd61, %fd62;
	add.f64 	%fd103, %fd57, %fd60;
	add.f64 	%fd102, %fd58, %fd63;
	add.s32 	%r35, %r35, 4;
	add.s64 	%rd45, %rd45, 64;
	add.s64 	%rd44, %rd44, 64;
	setp.ne.s32 	%p4, %r35, 0;
	mov.u32 	%r36, %r7;
	@%p4 bra 	$L__BB3_5;
$L__BB3_6:
	setp.eq.s32 	%p5, %r6, 0;
	@%p5 bra 	$L__BB3_10;
	setp.eq.s32 	%p6, %r6, 1;
	cvt.u64.u32 	%rd33, %r36;
	add.s64 	%rd34, %rd33, %rd3;
	shl.b64 	%rd35, %rd34, 4;
	add.s64 	%rd31, %rd13, %rd35;
	// begin inline asm
	ld.global.nc.v2.f64 {%fd64,%fd65}, [%rd31];
	// end inline asm
	add.s64 	%rd36, %rd33, %rd4;
	shl.b64 	%rd37, %rd36, 4;
	add.s64 	%rd32, %rd14, %rd37;
	// begin inline asm
	ld.global.nc.v2.f64 {%fd66,%fd67}, [%rd32];
	// end inline asm
	mul.f64 	%fd68, %fd65, %fd67;
	fma.rn.f64 	%fd69, %fd64, %fd66, %fd68;
	mul.f64 	%fd70, %fd65, %fd66;
	mul.f64 	%fd71, %fd64, %fd67;
	sub.f64 	%fd72, %fd70, %fd71;
	add.f64 	%fd103, %fd103, %fd69;
	add.f64 	%fd102, %fd102, %fd72;
	@%p6 bra 	$L__BB3_10;
	setp.eq.s32 	%p7, %r6, 2;
	add.s64 	%rd38, %rd31, 16;
	// begin inline asm
	ld.global.nc.v2.f64 {%fd73,%fd74}, [%rd38];
	// end inline asm
	add.s64 	%rd39, %rd32, 16;
	// begin inline asm
	ld.global.nc.v2.f64 {%fd75,%fd76}, [%rd39];
	// end inline asm
	mul.f64 	%fd77, %fd74, %fd76;
	fma.rn.f64 	%fd78, %fd73, %fd75, %fd77;
	mul.f64 	%fd79, %fd74, %fd75;
	mul.f64 	%fd80, %fd73, %fd76;
	sub.f64 	%fd81, %fd79, %fd80;
	add.f64 	%fd103, %fd103, %fd78;
	add.f64 	%fd102, %fd102, %fd81;
	@%p7 bra 	$L__BB3_10;
	add.s64 	%rd40, %rd31, 32;
	// begin inline asm
	ld.global.nc.v2.f64 {%fd82,%fd83}, [%rd40];
	// end inline asm
	add.s64 	%rd41, %rd32, 32;
	// begin inline asm
	ld.global.nc.v2.f64 {%fd84,%fd85}, [%rd41];
	// end inline asm
	mul.f64 	%fd86, %fd83, %fd85;
	fma.rn.f64 	%fd87, %fd82, %fd84, %fd86;
	mul.f64 	%fd88, %fd83, %fd84;
	mul.f64 	%fd89, %fd82, %fd85;
	sub.f64 	%fd90, %fd88, %fd89;
	add.f64 	%fd103, %fd103, %fd87;
	add.f64 	%fd102, %fd102, %fd90;
$L__BB3_10:
	ld.param.f64 	%fd95, [_ZN4fkpm20outer_product_kernelI7double2dEEviiiT0_PKT_S5_iPKiS7_PS3__param_3];
	mul.wide.s32 	%rd42, %r34, 16;
	add.s64 	%rd43, %rd2, %rd42;
	ld.global.v2.f64 	{%fd91, %fd92}, [%rd43];
	fma.rn.f64 	%fd93, %fd95, %fd103, %fd91;
	fma.rn.f64 	%fd94, %fd95, %fd102, %fd92;
	st.global.v2.f64 	[%rd43], {%fd93, %fd94};
	add.s32 	%r34, %r34, %r5;
	setp.lt.s32 	%p8, %r34, %r4;
	@%p8 bra 	$L__BB3_2;
$L__BB3_11:
	ret;

}


// ===== COMPILED SASS (sm_100) =====

	.target	sm_100

	.elftype	@"ET_EXEC"


//--------------------- .note.nv.tkinfo           --------------------------
	.section	.note.nv.tkinfo,"",@"SHT_NOTE"
	.sectionflags	@"SHF_NOTE_NV_TKINFO"
	.tkinfo
        /*0018*/ 	.word	0x00000002
        /*0030*/ 	.string	""
        /*0030*/ 	.string	"ptxas"
        /*0030*/ 	.string	"Cuda compilation tools, release 13.0, V13.0.88"
        /*0030*/ 	.string	"Build cuda_13.0.r13.0/compiler.36424714_0"
        /*0030*/ 	.string	"-arch sm_100 -m 64 "



//--------------------- .note.nv.cuinfo           --------------------------
	.section	.note.nv.cuinfo,"",@"SHT_NOTE"
	.sectionflags	@"SHF_NOTE_NV_CUINFO"
        /*0018*/ 	.short	0x0002
        /*001a*/ 	.short	0x0064
        /*001c*/ 	.short	0x0082
	.zero		2


//--------------------- .nv.info                  --------------------------
	.section	.nv.info,"",@"SHT_CUDA_INFO"
	.align	4


	//----- nvinfo : EIATTR_REGCOUNT
	.align		4
        /*0000*/ 	.byte	0x04, 0x2f
        /*0002*/ 	.short	(.L_1 - .L_0)
	.align		4
.L_0:
        /*0004*/ 	.word	index@(_ZN4fkpm20outer_product_kernelIffEEviiiT0_PKT_S4_iPKiS6_PS2_)
        /*0008*/ 	.word	0x0000001d


	//----- nvinfo : EIATTR_FRAME_SIZE
	.align		4
.L_1:
        /*000c*/ 	.byte	0x04, 0x11
        /*000e*/ 	.short	(.L_3 - .L_2)
	.align		4
.L_2:
        /*0010*/ 	.word	index@(_ZN4fkpm20outer_product_kernelIffEEviiiT0_PKT_S4_iPKiS6_PS2_)
        /*0014*/ 	.word	0x00000000


	//----- nvinfo : EIATTR_REGCOUNT
	.align		4
.L_3:
        /*0018*/ 	.byte	0x04, 0x2f
        /*001a*/ 	.short	(.L_5 - .L_4)
	.align		4
.L_4:
        /*001c*/ 	.word	index@(_ZN4fkpm20outer_product_kernelIddEEviiiT0_PKT_S4_iPKiS6_PS2_)
        /*0020*/ 	.word	0x0000001d


	//----- nvinfo : EIATTR_FRAME_SIZE
	.align		4
.L_5:
        /*0024*/ 	.byte	0x04, 0x11
        /*0026*/ 	.short	(.L_7 - .L_6)
	.align		4
.L_6:
        /*0028*/ 	.word	index@(_ZN4fkpm20outer_product_kernelIddEEviiiT0_PKT_S4_iPKiS6_PS2_)
        /*002c*/ 	.word	0x00000000


	//----- nvinfo : EIATTR_REGCOUNT
	.align		4
.L_7:
        /*0030*/ 	.byte	0x04, 0x2f
        /*0032*/ 	.short	(.L_9 - .L_8)
	.align		4
.L_8:
        /*0034*/ 	.word	index@(_ZN4fkpm20outer_product_kernelI6float2fEEviiiT0_PKT_S5_iPKiS7_PS3_)
        /*0038*/ 	.word	0x00000022


	//----- nvinfo : EIATTR_FRAME_SIZE
	.align		4
.L_9:
        /*003c*/ 	.byte	0x04, 0x11
        /*003e*/ 	.short	(.L_11 - .L_10)
	.align		4
.L_10:
        /*0040*/ 	.word	index@(_ZN4fkpm20outer_product_kernelI6float2fEEviiiT0_PKT_S5_iPKiS7_PS3_)
        /*0044*/ 	.word	0x00000000


	//----- nvinfo : EIATTR_REGCOUNT
	.align		4
.L_11:
        /*0048*/ 	.byte	0x04, 0x2f
        /*004a*/ 	.short	(.L_13 - .L_12)
	.align		4
.L_12:
        /*004c*/ 	.word	index@(_ZN4fkpm20outer_product_kernelI7double2dEEviiiT0_PKT_S5_iPKiS7_PS3_)
        /*0050*/ 	.word	0x00000020


	//----- nvinfo : EIATTR_FRAME_SIZE
	.align		4
.L_13:
        /*0054*/ 	.byte	0x04, 0x11
        /*0056*/ 	.short	(.L_15 - .L_14)
	.align		4
.L_14:
        /*0058*/ 	.word	index@(_ZN4fkpm20outer_product_kernelI7double2dEEviiiT0_PKT_S5_iPKiS7_PS3_)
        /*005c*/ 	.word	0x00000000


	//----- nvinfo : EIATTR_MIN_STACK_SIZE
	.align		4
.L_15:
        /*0060*/ 	.byte	0x04, 0x12
        /*0062*/ 	.short	(.L_17 - .L_16)
	.align		4
.L_16:
        /*0064*/ 	.word	index@(_ZN4fkpm20outer_product_kernelI7double2dEEviiiT0_PKT_S5_iPKiS7_PS3_)
        /*0068*/ 	.word	0x00000000


	//----- nvinfo : EIATTR_MIN_STACK_SIZE
	.align		4
.L_17:
        /*006c*/ 	.byte	0x04, 0x12
        /*006e*/ 	.short	(.L_19 - .L_18)
	.align		4
.L_18:
        /*0070*/ 	.word	index@(_ZN4fkpm20outer_product_kernelI6float2fEEviiiT0_PKT_S5_iPKiS7_PS3_)
        /*0074*/ 	.word	0x00000000


	//----- nvinfo : EIATTR_MIN_STACK_SIZE
	.align		4
.L_19:
        /*0078*/ 	.byte	0x04, 0x12
        /*007a*/ 	.short	(.L_21 - .L_20)
	.align		4
.L_20:
        /*007c*/ 	.word	index@(_ZN4fkpm20outer_product_kernelIddEEviiiT0_PKT_S4_iPKiS6_PS2_)
        /*0080*/ 	.word	0x00000000


	//----- nvinfo : EIATTR_MIN_STACK_SIZE
	.align		4
.L_21:
        /*0084*/ 	.byte	0x04, 0x12
        /*0086*/ 	.short	(.L_23 - .L_22)
	.align		4
.L_22:
        /*0088*/ 	.word	index@(_ZN4fkpm20outer_product_kernelIffEEviiiT0_PKT_S4_iPKiS6_PS2_)
        /*008c*/ 	.word	0x00000000
.L_23:


//--------------------- .nv.compat                --------------------------
	.section	.nv.compat,"",@"SHT_CUDA_COMPAT_INFO"
	.align	4
        /*0000*/ 	.byte	0x02, 0x09, 0x00, 0x00, 0x02, 0x02, 0x01, 0x00, 0x02, 0x05, 0x05, 0x00, 0x03, 0x07, 0x01, 0x01
        /*0010*/ 	.byte	0x02, 0x03, 0x00, 0x00, 0x02, 0x06, 0x01, 0x00, 0x04, 0x0b, 0x08, 0x00, 0x01, 0x00, 0x00, 0x00
        /*0020*/ 	.byte	0x00, 0x00, 0x00, 0x00


//--------------------- .nv.info._ZN4fkpm20outer_product_kernelI7double2dEEviiiT0_PKT_S5_iPKiS7_PS3_ --------------------------
	.section	.nv.info._ZN4fkpm20outer_product_kernelI7double2dEEviiiT0_PKT_S5_iPKiS7_PS3_,"",@"SHT_CUDA_INFO"
	.sectionflags	@""
	.align	4


	//----- nvinfo : EIATTR_CUDA_API_VERSION
	.align		4
        /*0000*/ 	.byte	0x04, 0x37
        /*0002*/ 	.short	(.L_25 - .L_24)
.L_24:
        /*0004*/ 	.word	0x00000082


	//----- nvinfo : EIATTR_KPARAM_INFO
	.align		4
.L_25:
        /*0008*/ 	.byte	0x04, 0x17
        /*000a*/ 	.short	(.L_27 - .L_26)
.L_26:
        /*000c*/ 	.word	0x00000000
        /*0010*/ 	.short	0x0009
        /*0012*/ 	.short	0x0040
        /*0014*/ 	.byte	0x00, 0xf5, 0x21, 0x00


	//----- nvinfo : EIATTR_KPARAM_INFO
	.align		4
.L_27:
        /*0018*/ 	.byte	0x04, 0x17
        /*001a*/ 	.short	(.L_29 - .L_28)
.L_28:
        /*001c*/ 	.word	0x00000000
        /*0020*/ 	.short	0x0008
        /*0022*/ 	.short	0x0038
        /*0024*/ 	.byte	0x00, 0xf5, 0x21, 0x00


	//----- nvinfo : EIATTR_KPARAM_INFO
	.align		4
.L_29:
        /*0028*/ 	.byte	0x04, 0x17
        /*002a*/ 	.short	(.L_31 - .L_30)
.L_30:
        /*002c*/ 	.word	0x00000000
        /*0030*/ 	.short	0x0007
        /*0032*/ 	.short	0x0030
        /*0034*/ 	.byte	0x00, 0xf5, 0x21, 0x00


	//----- nvinfo : EIATTR_KPARAM_INFO
	.align		4
.L_31:
        /*0038*/ 	.byte	0x04, 0x17
        /*003a*/ 	.short	(.L_33 - .L_32)
.L_32:
        /*003c*/ 	.word	0x00000000
        /*0040*/ 	.short	0x0006
        /*0042*/ 	.short	0x0028
        /*0044*/ 	.byte	0x00, 0xf0, 0x11, 0x00


	//----- nvinfo : EIATTR_KPARAM_INFO
	.align		4
.L_33:
        /*0048*/ 	.byte	0x04, 0x17
        /*004a*/ 	.short	(.L_35 - .L_34)
.L_34:
        /*004c*/ 	.word	0x00000000
        /*0050*/ 	.short	0x0005
        /*0052*/ 	.short	0x0020
        /*0054*/ 	.byte	0x00, 0xf5, 0x21, 0x00


	//----- nvinfo : EIATTR_KPARAM_INFO
	.align		4
.L_35:
        /*0058*/ 	.byte	0x04, 0x17
        /*005a*/ 	.short	(.L_37 - .L_36)
.L_36:
        /*005c*/ 	.word	0x00000000
        /*0060*/ 	.short	0x0004
        /*0062*/ 	.short	0x0018
        /*0064*/ 	.byte	0x00, 0xf5, 0x21, 0x00


	//----- nvinfo : EIATTR_KPARAM_INFO
	.align		4
.L_37:
        /*0068*/ 	.byte	0x04, 0x17
        /*006a*/ 	.short	(.L_39 - .L_38)
.L_38:
        /*006c*/ 	.word	0x00000000
        /*0070*/ 	.short	0x0003
        /*0072*/ 	.short	0x0010
        /*0074*/ 	.byte	0x00, 0xf0, 0x21, 0x00


	//----- nvinfo : EIATTR_KPARAM_INFO
	.align		4
.L_39:
        /*0078*/ 	.byte	0x04, 0x17
        /*007a*/ 	.short	(.L_41 - .L_40)
.L_40:
        /*007c*/ 	.word	0x00000000
        /*0080*/ 	.short	0x0002
        /*0082*/ 	.short	0x0008
        /*0084*/ 	.byte	0x00, 0xf0, 0x11, 0x00


	//----- nvinfo : EIATTR_KPARAM_INFO
	.align		4
.L_41:
        /*0088*/ 	.byte	0x04, 0x17
        /*008a*/ 	.short	(.L_43 - .L_42)
.L_42:
        /*008c*/ 	.word	0x00000000
        /*0090*/ 	.short	0x0001
        /*0092*/ 	.short	0x0004
        /*0094*/ 	.byte	0x00, 0xf0, 0x11, 0x00


	//----- nvinfo : EIATTR_KPARAM_INFO
	.align		4
.L_43:
        /*0098*/ 	.byte	0x04, 0x17
        /*009a*/ 	.short	(.L_45 - .L_44)
.L_44:
        /*009c*/ 	.word	0x00000000
        /*00a0*/ 	.short	0x0000
        /*00a2*/ 	.short	0x0000
        /*00a4*/ 	.byte	0x00, 0xf0, 0x11, 0x00


	//----- nvinfo : EIATTR_SPARSE_MMA_MASK
	.align		4
.L_45:
        /*00a8*/ 	.byte	0x03, 0x50
        /*00aa*/ 	.short	0x0000


	//----- nvinfo : EIATTR_MAXREG_COUNT
	.align		4
        /*00ac*/ 	.byte	0x03, 0x1b
        /*00ae*/ 	.short	0x00ff


	//----- nvinfo : EIATTR_MERCURY_ISA_VERSION
	.align		4
        /*00b0*/ 	.byte	0x03, 0x5f
        /*00b2*/ 	.short	0x0101


	//----- nvinfo : EIATTR_VRC_CTA_INIT_COUNT
	.align		4
        /*00b4*/ 	.byte	0x02, 0x4a
	.zero		1
	.zero		1


	//----- nvinfo : EIATTR_EXIT_INSTR_OFFSETS
	.align		4
        /*00b8*/ 	.byte	0x04, 0x1c
        /*00ba*/ 	.short	(.L_47 - .L_46)


	//   ....[0]....
.L_46:
        /*00bc*/ 	.word	0x000000a0


	//   ....[1]....
        /*00c0*/ 	.word	0x00001aa0


	//----- nvinfo : EIATTR_CRS_STACK_SIZE
	.align		4
.L_47:
        /*00c4*/ 	.byte	0x04, 0x1e
        /*00c6*/ 	.short	(.L_49 - .L_48)
.L_48:
        /*00c8*/ 	.word	0x00000000


	//----- nvinfo : EIATTR_CBANK_PARAM_SIZE
	.align		4
.L_49:
        /*00cc*/ 	.byte	0x03, 0x19
        /*00ce*/ 	.short	0x0048


	//----- nvinfo : EIATTR_PARAM_CBANK
	.align		4
        /*00d0*/ 	.byte	0x04, 0x0a
        /*00d2*/ 	.short	(.L_51 - .L_50)
	.align		4
.L_50:
        /*00d4*/ 	.word	index@(.nv.constant0._ZN4fkpm20outer_product_kernelI7double2dEEviiiT0_PKT_S5_iPKiS7_PS3_)
        /*00d8*/ 	.short	0x0380
        /*00da*/ 	.short	0x0048


	//----- nvinfo : EIATTR_SW_WAR
	.align		4
.L_51:
        /*00dc*/ 	.byte	0x04, 0x36
        /*00de*/ 	.short	(.L_53 - .L_52)
.L_52:
        /*00e0*/ 	.word	0x00000008
.L_53:


//--------------------- .nv.info._ZN4fkpm20outer_product_kernelI6float2fEEviiiT0_PKT_S5_iPKiS7_PS3_ --------------------------
	.section	.nv.info._ZN4fkpm20outer_product_kernelI6float2fEEviiiT0_PKT_S5_iPKiS7_PS3_,"",@"SHT_CUDA_INFO"
	.sectionflags	@""
	.align	4


	//----- nvinfo : EIATTR_CUDA_API_VERSION
	.align		4
        /*0000*/ 	.byte	0x04, 0x37
        /*0002*/ 	.short	(.L_55 - .L_54)
.L_54:
        /*0004*/ 	.word	0x00000082


	//----- nvinfo : EIATTR_KPARAM_INFO
	.align		4
.L_55:
        /*0008*/ 	.byte	0x04, 0x17
        /*000a*/ 	.short	(.L_57 - .L_56)
.L_56:
        /*000c*/ 	.word	0x00000000
        /*0010*/ 	.short	0x0009
        /*0012*/ 	.short	0x0038
        /*0014*/ 	.byte	0x00, 0xf5, 0x21, 0x00


	//----- nvinfo : EIATTR_KPARAM_INFO
	.align		4
.L_57:
        /*0018*/ 	.byte	0x04, 0x17
        /*001a*/ 	.short	(.L_59 - .L_58)
.L_58:
        /*001c*/ 	.word	0x00000000
        /*0020*/ 	.short	0x0008
        /*0022*/ 	.short	0x0030
        /*0024*/ 	.byte	0x00, 0xf5, 0x21, 0x00


	//----- nvinfo : EIATTR_KPARAM_INFO
	.align		4
.L_59:
        /*0028*/ 	.byte	0x04, 0x17
        /*002a*/ 	.short	(.L_61 - .L_60)
.L_60:
        /*002c*/ 	.word	0x00000000
        /*0030*/ 	.short	0x0007
        /*0032*/ 	.short	0x0028
        /*0034*/ 	.byte	0x00, 0xf5, 0x21, 0x00


	//----- nvinfo : EIATTR_KPARAM_INFO
	.align		4
.L_61:
        /*0038*/ 	.byte	0x04, 0x17
        /*003a*/ 	.short	(.L_63 - .L_62)
.L_62:
        /*003c*/ 	.word	0x00000000
        /*0040*/ 	.short	0x0006
        /*0042*/ 	.short	0x0020
        /*0044*/ 	.byte	0x00, 0xf0, 0x11, 0x00


	//----- nvinfo : EIATTR_KPARAM_INFO
	.align		4
.L_63:
        /*0048*/ 	.byte	0x04, 0x17
        /*004a*/ 	.short	(.L_65 - .L_64)
.L_64:
        /*004c*/ 	.word	0x00000000
        /*0050*/ 	.short	0x0005
        /*0052*/ 	.short	0x0018
        /*0054*/ 	.byte	0x00, 0xf5, 0x21, 0x00


	//----- nvinfo : EIATTR_KPARAM_INFO
	.align		4
.L_65:
        /*0058*/ 	.byte	0x04, 0x17
        /*005a*/ 	.short	(.L_67 - .L_66)
.L_66:
        /*005c*/ 	.word	0x00000000
        /*0060*/ 	.short	0x0004
        /*0062*/ 	.short	0x0010
        /*0064*/ 	.byte	0x00, 0xf5, 0x21, 0x00


	//----- nvinfo : EIATTR_KPARAM_INFO
	.align		4
.L_67:
        /*0068*/ 	.byte	0x04, 0x17
        /*006a*/ 	.short	(.L_69 - .L_68)
.L_68:
        /*006c*/ 	.word	0x00000000
        /*0070*/ 	.short	0x0003
        /*0072*/ 	.short	0x000c
        /*0074*/ 	.byte	0x00, 0xf0, 0x11, 0x00


	//----- nvinfo : EIATTR_KPARAM_INFO
	.align		4
.L_69:
        /*0078*/ 	.byte	0x04, 0x17
        /*007a*/ 	.short	(.L_71 - .L_70)
.L_70:
        /*007c*/ 	.word	0x00000000
        /*0080*/ 	.short	0x0002
        /*0082*/ 	.short	0x0008
        /*0084*/ 	.byte	0x00, 0xf0, 0x11, 0x00


	//----- nvinfo : EIATTR_KPARAM_INFO
	.align		4
.L_71:
        /*0088*/ 	.byte	0x04, 0x17
        /*008a*/ 	.short	(.L_73 - .L_72)
.L_72:
        /*008c*/ 	.word	0x00000000
        /*0090*/ 	.short	0x0001
        /*0092*/ 	.short	0x0004
        /*0094*/ 	.byte	0x00, 0xf0, 0x11, 0x00


	//----- nvinfo : EIATTR_KPARAM_INFO
	.align		4
.L_73:
        /*0098*/ 	.byte	0x04, 0x17
        /*009a*/ 	.short	(.L_75 - .L_74)
.L_74:
        /*009c*/ 	.word	0x00000000
        /*00a0*/ 	.short	0x0000
        /*00a2*/ 	.short	0x0000
        /*00a4*/ 	.byte	0x00, 0xf0, 0x11, 0x00


	//----- nvinfo : EIATTR_SPARSE_MMA_MASK
	.align		4
.L_75:
        /*00a8*/ 	.byte	0x03, 0x50
        /*00aa*/ 	.short	0x0000


	//----- nvinfo : EIATTR_MAXREG_COUNT
	.align		4
        /*00ac*/ 	.byte	0x03, 0x1b
        /*00ae*/ 	.short	0x00ff


	//----- nvinfo : EIATTR_MERCURY_ISA_VERSION
	.align		4
        /*00b0*/ 	.byte	0x03, 0x5f
        /*00b2*/ 	.short	0x0101


	//----- nvinfo : EIATTR_VRC_CTA_INIT_COUNT
	.align		4
        /*00b4*/ 	.byte	0x02, 0x4a
	.zero		1
	.zero		1


	//----- nvinfo : EIATTR_EXIT_INSTR_OFFSETS
	.align		4
        /*00b8*/ 	.byte	0x04, 0x1c
        /*00ba*/ 	.short	(.L_77 - .L_76)


	//   ....[0]....
.L_76:
        /*00bc*/ 	.word	0x000000a0


	//   ....[1]....
        /*00c0*/ 	.word	0x00001a20


	//----- nvinfo : EIATTR_CRS_STACK_SIZE
	.align		4
.L_77:
        /*00c4*/ 	.byte	0x04, 0x1e
        /*00c6*/ 	.short	(.L_79 - .L_78)
.L_78:
        /*00c8*/ 	.word	0x00000000


	//----- nvinfo : EIATTR_CBANK_PARAM_SIZE
	.align		4
.L_79:
        /*00cc*/ 	.byte	0x03, 0x19
        /*00ce*/ 	.short	0x0040


	//----- nvinfo : EIATTR_PARAM_CBANK
	.align		4
        /*00d0*/ 	.byte	0x04, 0x0a
        /*00d2*/ 	.short	(.L_81 - .L_80)
	.align		4
.L_80:
        /*00d4*/ 	.word	index@(.nv.constant0._ZN4fkpm20outer_product_kernelI6float2fEEviiiT0_PKT_S5_iPKiS7_PS3_)
        /*00d8*/ 	.short	0x0380
        /*00da*/ 	.short	0x0040


	//----- nvinfo : EIATTR_SW_WAR
	.align		4
.L_81:
        /*00dc*/ 	.byte	0x04, 0x36
        /*00de*/ 	.short	(.L_83 - .L_82)
.L_82:
        /*00e0*/ 	.word	0x00000008
.L_83:


//--------------------- .nv.info._ZN4fkpm20outer_product_kernelIddEEviiiT0_PKT_S4_iPKiS6_PS2_ --------------------------
	.section	.nv.info._ZN4fkpm20outer_product_kernelIddEEviiiT0_PKT_S4_iPKiS6_PS2_,"",@"SHT_CUDA_INFO"
	.sectionflags	@""
	.align	4


	//----- nvinfo : EIATTR_CUDA_API_VERSION
	.align		4
        /*0000*/ 	.byte	0x04, 0x37
        /*0002*/ 	.short	(.L_85 - .L_84)
.L_84:
        /*0004*/ 	.word	0x00000082


	//----- nvinfo : EIATTR_KPARAM_INFO
	.align		4
.L_85:
        /*0008*/ 	.byte	0x04, 0x17
        /*000a*/ 	.short	(.L_87 - .L_86)
.L_86:
        /*000c*/ 	.word	0x00000000
        /*0010*/ 	.short	0x0009
        /*0012*/ 	.short	0x0040
        /*0014*/ 	.byte	0x00, 0xf5, 0x21, 0x00


	//----- nvinfo : EIATTR_KPARAM_INFO
	.align		4
.L_87:
        /*0018*/ 	.byte	0x04, 0x17
        /*001a*/ 	.short	(.L_89 - .L_88)
.L_88:
        /*001c*/ 	.word	0x00000000
        /*0020*/ 	.short	0x0008
        /*0022*/ 	.short	0x0038
        /*0024*/ 	.byte	0x00, 0xf5, 0x21, 0x00


	//----- nvinfo : EIATTR_KPARAM_INFO
	.align		4
.L_89:
        /*0028*/ 	.byte	0x04, 0x17
        /*002a*/ 	.short	(.L_91 - .L_90)
.L_90:
        /*002c*/ 	.word	0x00000000
        /*0030*/ 	.short	0x0007
        /*0032*/ 	.short	0x0030
        /*0034*/ 	.byte	0x00, 0xf5, 0x21, 0x00


	//----- nvinfo : EIATTR_KPARAM_INFO
	.align		4
.L_91:
        /*0038*/ 	.byte	0x04, 0x17
        /*003a*/ 	.short	(.L_93 - .L_92)
.L_92:
        /*003c*/ 	.word	0x00000000
        /*0040*/ 	.short	0x0006
        /*0042*/ 	.short	0x0028
        /*0044*/ 	.byte	0x00, 0xf0, 0x11, 0x00


	//----- nvinfo : EIATTR_KPARAM_INFO
	.align		4
.L_93:
        /*0048*/ 	.byte	0x04, 0x17
        /*004a*/ 	.short	(.L_95 - .L_94)
.L_94:
        /*004c*/ 	.word	0x00000000
        /*0050*/ 	.short	0x0005
        /*0052*/ 	.short	0x0020
        /*0054*/ 	.byte	0x00, 0xf5, 0x21, 0x00


	//----- nvinfo : EIATTR_KPARAM_INFO
	.align		4
.L_95:
        /*0058*/ 	.byte	0x04, 0x17
        /*005a*/ 	.short	(.L_97 - .L_96)
.L_96:
        /*005c*/ 	.word	0x00000000
        /*0060*/ 	.short	0x0004
        /*0062*/ 	.short	0x0018
        /*0064*/ 	.byte	0x00, 0xf5, 0x21, 0x00


	//----- nvinfo : EIATTR_KPARAM_INFO
	.align		4
.L_97:
        /*0068*/ 	.byte	0x04, 0x17
        /*006a*/ 	.short	(.L_99 - .L_98)
.L_98:
        /*006c*/ 	.word	0x00000000
        /*0070*/ 	.short	0x0003
        /*0072*/ 	.short	0x0010
        /*0074*/ 	.byte	0x00, 0xf0, 0x21, 0x00


	//----- nvinfo : EIATTR_KPARAM_INFO
	.align		4
.L_99:
        /*0078*/ 	.byte	0x04, 0x17
        /*007a*/ 	.short	(.L_101 - .L_100)
.L_100:
        /*007c*/ 	.word	0x00000000
        /*0080*/ 	.short	0x0002
        /*0082*/ 	.short	0x0008
        /*0084*/ 	.byte	0x00, 0xf0, 0x11, 0x00


	//----- nvinfo : EIATTR_KPARAM_INFO
	.align		4
.L_101:
        /*0088*/ 	.byte	0x04, 0x17
        /*008a*/ 	.short	(.L_103 - .L_102)
.L_102:
        /*008c*/ 	.word	0x00000000
        /*0090*/ 	.short	0x0001
        /*0092*/ 	.short	0x0004
        /*0094*/ 	.byte	0x00, 0xf0, 0x11, 0x00


	//----- nvinfo : EIATTR_KPARAM_INFO
	.align		4
.L_103:
        /*0098*/ 	.byte	0x04, 0x17
        /*009a*/ 	.short	(.L_105 - .L_104)
.L_104:
        /*009c*/ 	.word	0x00000000
        /*00a0*/ 	.short	0x0000
        /*00a2*/ 	.short	0x0000
        /*00a4*/ 	.byte	0x00, 0xf0, 0x11, 0x00


	//----- nvinfo : EIATTR_SPARSE_MMA_MASK
	.align		4
.L_105:
        /*00a8*/ 	.byte	0x03, 0x50
        /*00aa*/ 	.short	0x0000


	//----- nvinfo : EIATTR_MAXREG_COUNT
	.align		4
        /*00ac*/ 	.byte	0x03, 0x1b
        /*00ae*/ 	.short	0x00ff


	//----- nvinfo : EIATTR_MERCURY_ISA_VERSION
	.align		4
        /*00b0*/ 	.byte	0x03, 0x5f
        /*00b2*/ 	.short	0x0101


	//----- nvinfo : EIATTR_VRC_CTA_INIT_COUNT
	.align		4
        /*00b4*/ 	.byte	0x02, 0x4a
	.zero		1
	.zero		1


	//----- nvinfo : EIATTR_EXIT_INSTR_OFFSETS
	.align		4
        /*00b8*/ 	.byte	0x04, 0x1c
        /*00ba*/ 	.short	(.L_107 - .L_106)


	//   ....[0]....
.L_106:
        /*00bc*/ 	.word	0x000000a0


	//   ....[1]....
        /*00c0*/ 	.word	0x00001120


	//----- nvinfo : EIATTR_CRS_STACK_SIZE
	.align		4
.L_107:
        /*00c4*/ 	.byte	0x04, 0x1e
        /*00c6*/ 	.short	(.L_109 - .L_108)
.L_108:
        /*00c8*/ 	.word	0x00000000


	//----- nvinfo : EIATTR_CBANK_PARAM_SIZE
	.align		4
.L_109:
        /*00cc*/ 	.byte	0x03, 0x19
        /*00ce*/ 	.short	0x0048


	//----- nvinfo : EIATTR_PARAM_CBANK
	.align		4
        /*00d0*/ 	.byte	0x04, 0x0a
        /*00d2*/ 	.short	(.L_111 - .L_110)
	.align		4
.L_110:
        /*00d4*/ 	.word	index@(.nv.constant0._ZN4fkpm20outer_product_kernelIddEEviiiT0_PKT_S4_iPKiS6_PS2_)
        /*00d8*/ 	.short	0x0380
        /*00da*/ 	.short	0x0048


	//----- nvinfo : EIATTR_SW_WAR
	.align		4
.L_111:
        /*00dc*/ 	.byte	0x04, 0x36
        /*00de*/ 	.short	(.L_113 - .L_112)
.L_112:
        /*00e0*/ 	.word	0x00000008
.L_113:


//--------------------- .nv.info._ZN4fkpm20outer_product_kernelIffEEviiiT0_PKT_S4_iPKiS6_PS2_ --------------------------
	.section	.nv.info._ZN4fkpm20outer_product_kernelIffEEviiiT0_PKT_S4_iPKiS6_PS2_,"",@"SHT_CUDA_INFO"
	.sectionflags	@""
	.align	4


	//----- nvinfo : EIATTR_CUDA_API_VERSION
	.align		4
        /*0000*/ 	.byte	0x04, 0x37
        /*0002*/ 	.short	(.L_115 - .L_114)
.L_114:
        /*0004*/ 	.word	0x00000082


	//----- nvinfo : EIATTR_KPARAM_INFO
	.align		4
.L_115:
        /*0008*/ 	.byte	0x04, 0x17
        /*000a*/ 	.short	(.L_117 - .L_116)
.L_116:
        /*000c*/ 	.word	0x00000000
        /*0010*/ 	.short	0x0009
        /*0012*/ 	.short	0x0038
        /*0014*/ 	.byte	0x00, 0xf5, 0x21, 0x00


	//----- nvinfo : EIATTR_KPARAM_INFO
	.align		4
.L_117:
        /*0018*/ 	.byte	0x04, 0x17
        /*001a*/ 	.short	(.L_119 - .L_118)
.L_118:
        /*001c*/ 	.word	0x00000000
        /*0020*/ 	.short	0x0008
        /*0022*/ 	.short	0x0030
        /*0024*/ 	.byte	0x00, 0xf5, 0x21, 0x00


	//----- nvinfo : EIATTR_KPARAM_INFO
	.align		4
.L_119:
        /*0028*/ 	.byte	0x04, 0x17
        /*002a*/ 	.short	(.L_121 - .L_120)
.L_120:
        /*002c*/ 	.word	0x00000000
        /*0030*/ 	.short	0x0007
        /*0032*/ 	.short	0x0028
        /*0034*/ 	.byte	0x00, 0xf5, 0x21, 0x00


	//----- nvinfo : EIATTR_KPARAM_INFO
	.align		4
.L_121:
        /*0038*/ 	.byte	0x04, 0x17
        /*003a*/ 	.short	(.L_123 - .L_122)
.L_122:
        /*003c*/ 	.word	0x00000000
        /*0040*/ 	.short	0x0006
        /*0042*/ 	.short	0x0020
        /*0044*/ 	.byte	0x00, 0xf0, 0x11, 0x00


	//----- nvinfo : EIATTR_KPARAM_INFO
	.align		4
.L_123:
        /*0048*/ 	.byte	0x04, 0x17
        /*004a*/ 	.short	(.L_125 - .L_124)
.L_124:
        /*004c*/ 	.word	0x00000000
        /*0050*/ 	.short	0x0005
        /*0052*/ 	.short	0x0018
        /*0054*/ 	.byte	0x00, 0xf5, 0x21, 0x00


	//----- nvinfo : EIATTR_KPARAM_INFO
	.align		4
.L_125:
        /*0058*/ 	.byte	0x04, 0x17
        /*005a*/ 	.short	(.L_127 - .L_126)
.L_126:
        /*005c*/ 	.word	0x00000000
        /*0060*/ 	.short	0x0004
        /*0062*/ 	.short	0x0010
        /*0064*/ 	.byte	0x00, 0xf5, 0x21, 0x00


	//----- nvinfo : EIATTR_KPARAM_INFO
	.align		4
.L_127:
        /*0068*/ 	.byte	0x04, 0x17
        /*006a*/ 	.short	(.L_129 - .L_128)
.L_128:
        /*006c*/ 	.word	0x00000000
        /*0070*/ 	.short	0x0003
        /*0072*/ 	.short	0x000c
        /*0074*/ 	.byte	0x00, 0xf0, 0x11, 0x00


	//----- nvinfo : EIATTR_KPARAM_INFO
	.align		4
.L_129:
        /*0078*/ 	.byte	0x04, 0x17
        /*007a*/ 	.short	(.L_131 - .L_130)
.L_130:
        /*007c*/ 	.word	0x00000000
        /*0080*/ 	.short	0x0002
        /*0082*/ 	.short	0x0008
        /*0084*/ 	.byte	0x00, 0xf0, 0x11, 0x00


	//----- nvinfo : EIATTR_KPARAM_INFO
	.align		4
.L_131:
        /*0088*/ 	.byte	0x04, 0x17
        /*008a*/ 	.short	(.L_133 - .L_132)
.L_132:
        /*008c*/ 	.word	0x00000000
        /*0090*/ 	.short	0x0001
        /*0092*/ 	.short	0x0004
        /*0094*/ 	.byte	0x00, 0xf0, 0x11, 0x00


	//----- nvinfo : EIATTR_KPARAM_INFO
	.align		4
.L_133:
        /*0098*/ 	.byte	0x04, 0x17
        /*009a*/ 	.short	(.L_135 - .L_134)
.L_134:
        /*009c*/ 	.word	0x00000000
        /*00a0*/ 	.short	0x0000
        /*00a2*/ 	.short	0x0000
        /*00a4*/ 	.byte	0x00, 0xf0, 0x11, 0x00


	//----- nvinfo : EIATTR_SPARSE_MMA_MASK
	.align		4
.L_135:
        /*00a8*/ 	.byte	0x03, 0x50
        /*00aa*/ 	.short	0x0000


	//----- nvinfo : EIATTR_MAXREG_COUNT
	.align		4
        /*00ac*/ 	.byte	0x03, 0x1b
        /*00ae*/ 	.short	0x00ff


	//----- nvinfo : EIATTR_MERCURY_ISA_VERSION
	.align		4
        /*00b0*/ 	.byte	0x03, 0x5f
        /*00b2*/ 	.short	0x0101


	//----- nvinfo : EIATTR_VRC_CTA_INIT_COUNT
	.align		4
        /*00b4*/ 	.byte	0x02, 0x4a
	.zero		1
	.zero		1


	//----- nvinfo : EIATTR_EXIT_INSTR_OFFSETS
	.align		4
        /*00b8*/ 	.byte	0x04, 0x1c
        /*00ba*/ 	.short	(.L_137 - .L_136)


	//   ....[0]....
.L_136:
        /*00bc*/ 	.word	0x000000a0


	//   ....[1]....
        /*00c0*/ 	.word	0x000010f0


	//----- nvinfo : EIATTR_CRS_STACK_SIZE
	.align		4
.L_137:
        /*00c4*/ 	.byte	0x04, 0x1e
        /*00c6*/ 	.short	(.L_139 - .L_138)
.L_138:
        /*00c8*/ 	.word	0x00000000


	//----- nvinfo : EIATTR_CBANK_PARAM_SIZE
	.align		4
.L_139:
        /*00cc*/ 	.byte	0x03, 0x19
        /*00ce*/ 	.short	0x0040


	//----- nvinfo : EIATTR_PARAM_CBANK
	.align		4
        /*00d0*/ 	.byte	0x04, 0x0a
        /*00d2*/ 	.short	(.L_141 - .L_140)
	.align		4
.L_140:
        /*00d4*/ 	.word	index@(.nv.constant0._ZN4fkpm20outer_product_kernelIffEEviiiT0_PKT_S4_iPKiS6_PS2_)
        /*00d8*/ 	.short	0x0380
        /*00da*/ 	.short	0x0040


	//----- nvinfo : EIATTR_SW_WAR
	.align		4
.L_141:
        /*00dc*/ 	.byte	0x04, 0x36
        /*00de*/ 	.short	(.L_143 - .L_142)
.L_142:
        /*00e0*/ 	.word	0x00000008
.L_143:


//--------------------- .nv.callgraph             --------------------------
	.section	.nv.callgraph,"",@"SHT_CUDA_CALLGRAPH"
	.align	4
	.sectionentsize	8
	.align		4
        /*0000*/ 	.word	0x00000000
	.align		4
        /*0004*/ 	.word	0xffffffff
	.align		4
        /*0008*/ 	.word	0x00000000
	.align		4
        /*000c*/ 	.word	0xfffffffe
	.align		4
        /*0010*/ 	.word	0x00000000
	.align		4
        /*0014*/ 	.word	0xfffffffd
	.align		4
        /*0018*/ 	.word	0x00000000
	.align		4
        /*001c*/ 	.word	0xfffffffc


//--------------------- .text._ZN4fkpm20outer_product_kernelI7double2dEEviiiT0_PKT_S5_iPKiS7_PS3_ --------------------------
	.section	.text._ZN4fkpm20outer_product_kernelI7double2dEEviiiT0_PKT_S5_iPKiS7_PS3_,"ax",@progbits
	.align	128
        .global         _ZN4fkpm20outer_product_kernelI7double2dEEviiiT0_PKT_S5_iPKiS7_PS3_
        .type           _ZN4fkpm20outer_product_kernelI7double2dEEviiiT0_PKT_S5_iPKiS7_PS3_,@function
        .size           _ZN4fkpm20outer_product_kernelI7double2dEEviiiT0_PKT_S5_iPKiS7_PS3_,(.L_x_32 - _ZN4fkpm20outer_product_kernelI7double2dEEviiiT0_PKT_S5_iPKiS7_PS3_)
        .other          _ZN4fkpm20outer_product_kernelI7double2dEEviiiT0_PKT_S5_iPKiS7_PS3_,@"STO_CUDA_ENTRY STV_DEFAULT"
_ZN4fkpm20outer_product_kernelI7double2dEEviiiT0_PKT_S5_iPKiS7_PS3_:
.text._ZN4fkpm20outer_product_kernelI7double2dEEviiiT0_PKT_S5_iPKiS7_PS3_:
[----:B------:R-:W-:Y:S01]  /*0000*/  LDC R1, c[0x0][0x37c] ;  /* 0x0000df00ff017b82 */ /* 0x000fe20000000800 */
[----:B------:R-:W0:Y:S07]  /*0010*/  S2R R3, SR_TID.X ;  /* 0x0000000000037919 */ /* 0x000e2e0000002100 */
[----:B------:R-:W1:Y:S01]  /*0020*/  LDC R0, c[0x0][0x384] ;  /* 0x0000e100ff007b82 */ /* 0x000e620000000800 */
[----:B------:R-:W2:Y:S07]  /*0030*/  LDCU UR5, c[0x0][0x3a8] ;  /* 0x00007500ff0577ac */ /* 0x000eae0008000800 */
[----:B------:R-:W0:Y:S08]  /*0040*/  S2UR UR4, SR_CTAID.X ;  /* 0x00000000000479c3 */ /* 0x000e300000002500 */
[----:B------:R-:W0:Y:S01]  /*0050*/  LDC R4, c[0x0][0x360] ;  /* 0x0000d800ff047b82 */ /* 0x000e220000000800 */
[----:B-1----:R-:W-:-:S04]  /*0060*/  IMAD R0, R0, R0, RZ ;  /* 0x0000000000007224 */ /* 0x002fc800078e02ff */
[----:B--2---:R-:W-:Y:S02]  /*0070*/  IMAD R2, R0, UR5, RZ ;  /* 0x0000000500027c24 */ /* 0x004fe4000f8e02ff */
[----:B0-----:R-:W-:-:S05]  /*0080*/  IMAD R3, R4, UR4, R3 ;  /* 0x0000000404037c24 */ /* 0x001fca000f8e0203 */
[----:B------:R-:W-:-:S13]  /*0090*/  ISETP.GE.AND P0, PT, R3, R2, PT ;  /* 0x000000020300720c */ /* 0x000fda0003f06270 */
[----:B------:R-:W-:Y:S05]  /*00a0*/  @P0 EXIT ;  /* 0x000000000000094d */ /* 0x000fea0003800000 */
[----:B------:R-:W0:Y:S01]  /*00b0*/  LDCU.64 UR10, c[0x0][0x3a0] ;  /* 0x00007400ff0a77ac */ /* 0x000e220008000a00 */
[----:B------:R-:W1:Y:S01]  /*00c0*/  LDCU UR6, c[0x0][0x370] ;  /* 0x00006e00ff0677ac */ /* 0x000e620008000800 */
[----:B------:R-:W2:Y:S01]  /*00d0*/  LDCU UR4, c[0x0][0x388] ;  /* 0x00007100ff0477ac */ /* 0x000ea20008000800 */
[----:B------:R-:W3:Y:S01]  /*00e0*/  LDCU.64 UR8, c[0x0][0x358] ;  /* 0x00006b00ff0877ac */ /* 0x000ee20008000a00 */
[----:B0-----:R-:W-:Y:S01]  /*00f0*/  UIADD3 URZ, UP0, UPT, UR10, 0x20, URZ ;  /* 0x000000200aff7890 */ /* 0x001fe2000ff1e0ff */
[----:B-1----:R-:W-:-:S03]  /*0100*/  IMAD R2, R4, UR6, RZ ;  /* 0x0000000604027c24 */ /* 0x002fc6000f8e02ff */
[----:B------:R-:W-:Y:S02]  /*0110*/  UIADD3.X UR5, UPT, UPT, URZ, UR11, URZ, UP0, !UPT ;  /* 0x0000000bff057290 */ /* 0x000fe400087fe4ff */
[----:B--23--:R-:W-:-:S12]  /*0120*/  ULOP3.LUT UR4, UR4, 0x7ffffffc, URZ, 0xc0, !UPT ;  /* 0x7ffffffc04047892 */ /* 0x00cfd8000f8ec0ff */
.L_x_6:
[-C--:B0-----:R-:W-:Y:S01]  /*0130*/  IABS R9, R0.reuse ;  /* 0x0000000000097213 */ /* 0x081fe20000000000 */
[----:B------:R-:W0:Y:S01]  /*0140*/  LDCU UR6, c[0x0][0x388] ;  /* 0x00007100ff0677ac */ /* 0x000e220008000800 */
[----:B------:R-:W-:Y:S02]  /*0150*/  IABS R8, R3 ;  /* 0x0000000300087213 */ /* 0x000fe40000000000 */
[----:B------:R-:W-:Y:S01]  /*0160*/  CS2R R24, SRZ ;  /* 0x0000000000187805 */ /* 0x000fe2000001ff00 */
[----:B------:R-:W1:Y:S01]  /*0170*/  I2F.RP R5, R9 ;  /* 0x0000000900057306 */ /* 0x000e620000209400 */
[----:B------:R-:W-:Y:S02]  /*0180*/  IABS R10, R0 ;  /* 0x00000000000a7213 */ /* 0x000fe40000000000 */
[----:B------:R-:W-:-:S05]  /*0190*/  CS2R R22, SRZ ;  /* 0x0000000000167805 */ /* 0x000fca000001ff00 */
[----:B-1----:R-:W1:Y:S01]  /*01a0*/  MUFU.RCP R5, R5 ;  /* 0x0000000500057308 */ /* 0x002e620000001000 */
[----:B0-----:R-:W-:Y:S01]  /*01b0*/  UISETP.GE.AND UP0, UPT, UR6, 0x1, UPT ;  /* 0x000000010600788c */ /* 0x001fe2000bf06270 */
[----:B-1----:R-:W-:-:S06]  /*01c0*/  VIADD R6, R5, 0xffffffe ;  /* 0x0ffffffe05067836 */ /* 0x002fcc0000000000 */
[----:B------:R0:W1:Y:S02]  /*01d0*/  F2I.FTZ.U32.TRUNC.NTZ R7, R6 ;  /* 0x0000000600077305 */ /* 0x000064000021f000 */
[----:B0-----:R-:W-:Y:S02]  /*01e0*/  IMAD.MOV.U32 R6, RZ, RZ, RZ ;  /* 0x000000ffff067224 */ /* 0x001fe400078e00ff */
[----:B-1----:R-:W-:-:S04]  /*01f0*/  IMAD.MOV R4, RZ, RZ, -R7 ;  /* 0x000000ffff047224 */ /* 0x002fc800078e0a07 */
[----:B------:R-:W-:Y:S02]  /*0200*/  IMAD R11, R4, R9, RZ ;  /* 0x00000009040b7224 */ /* 0x000fe400078e02ff */
[----:B------:R-:W-:Y:S02]  /*0210*/  IMAD.MOV.U32 R4, RZ, RZ, R8 ;  /* 0x000000ffff047224 */ /* 0x000fe400078e0008 */
[----:B------:R-:W-:-:S04]  /*0220*/  IMAD.HI.U32 R7, R7, R11, R6 ;  /* 0x0000000b07077227 */ /* 0x000fc800078e0006 */
[----:B------:R-:W-:Y:S02]  /*0230*/  IMAD.MOV R8, RZ, RZ, -R10 ;  /* 0x000000ffff087224 */ /* 0x000fe400078e0a0a */
[----:B------:R-:W-:Y:S01]  /*0240*/  IMAD.HI.U32 R5, R7, R4, RZ ;  /* 0x0000000407057227 */ /* 0x000fe200078e00ff */
[----:B------:R-:W0:Y:S03]  /*0250*/  LDC.64 R10, c[0x0][0x3b0] ;  /* 0x0000ec00ff0a7b82 */ /* 0x000e260000000a00 */
[----:B------:R-:W-:Y:S01]  /*0260*/  IMAD R6, R5, R8, R4 ;  /* 0x0000000805067224 */ /* 0x000fe200078e0204 */
[----:B------:R-:W-:-:S04]  /*0270*/  LOP3.LUT R8, R3, R0, RZ, 0x3c, !PT ;  /* 0x0000000003087212 */ /* 0x000fc800078e3cff */
[----:B------:R-:W-:Y:S02]  /*0280*/  ISETP.GT.U32.AND P1, PT, R9, R6, PT ;  /* 0x000000060900720c */ /* 0x000fe40003f24070 */
[----:B------:R-:W-:-:S11]  /*0290*/  ISETP.GE.AND P2, PT, R8, RZ, PT ;  /* 0x000000ff0800720c */ /* 0x000fd60003f46270 */
[----:B------:R-:W-:Y:S02]  /*02a0*/  @!P1 IMAD.IADD R6, R6, 0x1, -R9 ;  /* 0x0000000106069824 */ /* 0x000fe400078e0a09 */
[----:B------:R-:W-:Y:S01]  /*02b0*/  @!P1 VIADD R5, R5, 0x1 ;  /* 0x0000000105059836 */ /* 0x000fe20000000000 */
[----:B------:R-:W-:Y:S02]  /*02c0*/  ISETP.NE.AND P1, PT, R0, RZ, PT ;  /* 0x000000ff0000720c */ /* 0x000fe40003f25270 */
[----:B------:R-:W-:Y:S02]  /*02d0*/  ISETP.GE.U32.AND P0, PT, R6, R9, PT ;  /* 0x000000090600720c */ /* 0x000fe40003f06070 */
[----:B------:R-:W1:Y:S11]  /*02e0*/  LDC.64 R6, c[0x0][0x3b8] ;  /* 0x0000ee00ff067b82 */ /* 0x000e760000000a00 */
[----:B------:R-:W-:-:S04]  /*02f0*/  @P0 VIADD R5, R5, 0x1 ;  /* 0x0000000105050836 */ /* 0x000fc80000000000 */
[----:B------:R-:W-:Y:S01]  /*0300*/  @!P2 IMAD.MOV R5, RZ, RZ, -R5 ;  /* 0x000000ffff05a224 */ /* 0x000fe200078e0a05 */
[----:B------:R-:W-:-:S05]  /*0310*/  @!P1 LOP3.LUT R5, RZ, R0, RZ, 0x33, !PT ;  /* 0x00000000ff059212 */ /* 0x000fca00078e33ff */
[----:B0-----:R-:W-:-:S04]  /*0320*/  IMAD.WIDE R10, R5, 0x4, R10 ;  /* 0x00000004050a7825 */ /* 0x001fc800078e020a */
[----:B-1----:R-:W-:Y:S01]  /*0330*/  IMAD.WIDE R6, R5, 0x4, R6 ;  /* 0x0000000405067825 */ /* 0x002fe200078e0206 */
[----:B------:R-:W-:Y:S06]  /*0340*/  BRA.U !UP0, `(.L_x_0) ;  /* 0x0000001508a47547 */ /* 0x000fec000b800000 */
[----:B------:R0:W2:Y:S01]  /*0350*/  LDG.E.CONSTANT R5, desc[UR8][R10.64] ;  /* 0x000000080a057981 */ /* 0x0000a2000c1e9900 */
[----:B------:R-:W1:Y:S03]  /*0360*/  LDC R8, c[0x0][0x384] ;  /* 0x0000e100ff087b82 */ /* 0x000e660000000800 */
[----:B------:R3:W4:Y:S01]  /*0370*/  LDG.E.CONSTANT R6, desc[UR8][R6.64] ;  /* 0x0000000806067981 */ /* 0x000722000c1e9900 */
[----:B------:R-:W-:Y:S01]  /*0380*/  UISETP.GE.U32.AND UP0, UPT, UR6, 0x4, UPT ;  /* 0x000000040600788c */ /* 0x000fe2000bf06070 */
[----:B------:R-:W-:Y:S02]  /*0390*/  CS2R R22, SRZ ;  /* 0x0000000000167805 */ /* 0x000fe4000001ff00 */
[----:B------:R-:W-:Y:S02]  /*03a0*/  CS2R R24, SRZ ;  /* 0x0000000000187805 */ /* 0x000fe4000001ff00 */
[----:B-1----:R-:W-:-:S04]  /*03b0*/  IABS R14, R8 ;  /* 0x00000008000e7213 */ /* 0x002fc80000000000 */
[----:B------:R-:W1:Y:S08]  /*03c0*/  I2F.RP R9, R14 ;  /* 0x0000000e00097306 */ /* 0x000e700000209400 */
[----:B-1----:R-:W1:Y:S02]  /*03d0*/  MUFU.RCP R9, R9 ;  /* 0x0000000900097308 */ /* 0x002e640000001000 */
[----:B-1----:R-:W-:-:S06]  /*03e0*/  VIADD R12, R9, 0xffffffe ;  /* 0x0ffffffe090c7836 */ /* 0x002fcc0000000000 */
[----:B------:R1:W5:Y:S02]  /*03f0*/  F2I.FTZ.U32.TRUNC.NTZ R13, R12 ;  /* 0x0000000c000d7305 */ /* 0x000364000021f000 */
[----:B-1----:R-:W-:Y:S01]  /*0400*/  IMAD.MOV.U32 R12, RZ, RZ, RZ ;  /* 0x000000ffff0c7224 */ /* 0x002fe200078e00ff */
[----:B-----5:R-:W-:-:S05]  /*0410*/  IADD3 R15, PT, PT, RZ, -R13, RZ ;  /* 0x8000000dff0f7210 */ /* 0x020fca0007ffe0ff */
[----:B0-----:R-:W-:-:S04]  /*0420*/  IMAD R11, R15, R14, RZ ;  /* 0x0000000e0f0b7224 */ /* 0x001fc800078e02ff */
[----:B------:R-:W-:-:S06]  /*0430*/  IMAD.HI.U32 R13, R13, R11, R12 ;  /* 0x0000000b0d0d7227 */ /* 0x000fcc00078e000c */
[----:B---3--:R-:W-:-:S04]  /*0440*/  IMAD.HI.U32 R7, R13, R4, RZ ;  /* 0x000000040d077227 */ /* 0x008fc800078e00ff */
[----:B------:R-:W-:-:S04]  /*0450*/  IMAD.MOV R11, RZ, RZ, -R7 ;  /* 0x000000ffff0b7224 */ /* 0x000fc800078e0a07 */
[----:B------:R-:W-:-:S05]  /*0460*/  IMAD R4, R14, R11, R4 ;  /* 0x0000000b0e047224 */ /* 0x000fca00078e0204 */
[----:B------:R-:W-:-:S13]  /*0470*/  ISETP.GT.U32.AND P1, PT, R14, R4, PT ;  /* 0x000000040e00720c */ /* 0x000fda0003f24070 */
[----:B------:R-:W-:Y:S02]  /*0480*/  @!P1 IMAD.IADD R4, R4, 0x1, -R14 ;  /* 0x0000000104049824 */ /* 0x000fe400078e0a0e */
[----:B------:R-:W-:-:S03]  /*0490*/  @!P1 VIADD R7, R7, 0x1 ;  /* 0x0000000107079836 */ /* 0x000fc60000000000 */
[----:B------:R-:W-:Y:S02]  /*04a0*/  ISETP.GE.U32.AND P0, PT, R4, R14, PT ;  /* 0x0000000e0400720c */ /* 0x000fe40003f06070 */
[----:B------:R-:W-:-:S04]  /*04b0*/  LOP3.LUT R4, R3, R8, RZ, 0x3c, !PT ;  /* 0x0000000803047212 */ /* 0x000fc800078e3cff */
[----:B------:R-:W-:Y:S02]  /*04c0*/  ISETP.GE.AND P2, PT, R4, RZ, PT ;  /* 0x000000ff0400720c */ /* 0x000fe40003f46270 */
[----:B------:R-:W-:-:S05]  /*04d0*/  LOP3.LUT R4, RZ, R8, RZ, 0x33, !PT ;  /* 0x00000008ff047212 */ /* 0x000fca00078e33ff */
[----:B------:R-:W-:Y:S01]  /*04e0*/  @P0 VIADD R7, R7, 0x1 ;  /* 0x0000000107070836 */ /* 0x000fe20000000000 */
[----:B------:R-:W-:-:S05]  /*04f0*/  ISETP.NE.AND P0, PT, R8, RZ, PT ;  /* 0x000000ff0800720c */ /* 0x000fca0003f05270 */
[----:B------:R-:W-:-:S05]  /*0500*/  @!P2 IMAD.MOV R7, RZ, RZ, -R7 ;  /* 0x000000ffff07a224 */ /* 0x000fca00078e0a07 */
[----:B------:R-:W-:-:S04]  /*0510*/  SEL R7, R4, R7, !P0 ;  /* 0x0000000704077207 */ /* 0x000fc80004000000 */
[----:B------:R-:W-:Y:S02]  /*0520*/  IABS R9, R7 ;  /* 0x0000000700097213 */ /* 0x000fe40000000000 */
[----:B------:R-:W-:Y:S01]  /*0530*/  ISETP.GE.AND P2, PT, R7, RZ, PT ;  /* 0x000000ff0700720c */ /* 0x000fe20003f46270 */
[----:B------:R-:W-:Y:S02]  /*0540*/  IMAD.MOV R7, RZ, RZ, -R7 ;  /* 0x000000ffff077224 */ /* 0x000fe400078e0a07 */
[----:B------:R-:W-:-:S04]  /*0550*/  IMAD.HI.U32 R13, R13, R9, RZ ;  /* 0x000000090d0d7227 */ /* 0x000fc800078e00ff */
[----:B------:R-:W-:-:S04]  /*0560*/  IMAD.MOV R13, RZ, RZ, -R13 ;  /* 0x000000ffff0d7224 */ /* 0x000fc800078e0a0d */
[----:B------:R-:W-:-:S05]  /*0570*/  IMAD R9, R14, R13, R9 ;  /* 0x0000000d0e097224 */ /* 0x000fca00078e0209 */
[----:B------:R-:W-:-:S13]  /*0580*/  ISETP.GT.U32.AND P1, PT, R14, R9, PT ;  /* 0x000000090e00720c */ /* 0x000fda0003f24070 */
[----:B------:R-:W-:-:S04]  /*0590*/  @!P1 IADD3 R9, PT, PT, R9, -R14, RZ ;  /* 0x8000000e09099210 */ /* 0x000fc80007ffe0ff */
[----:B------:R-:W-:-:S13]  /*05a0*/  ISETP.GT.U32.AND P1, PT, R14, R9, PT ;  /* 0x000000090e00720c */ /* 0x000fda0003f24070 */
[----:B------:R-:W-:-:S04]  /*05b0*/  @!P1 IMAD.IADD R9, R9, 0x1, -R14 ;  /* 0x0000000109099824 */ /* 0x000fc800078e0a0e */
[----:B------:R-:W-:-:S05]  /*05c0*/  @!P2 IMAD.MOV R9, RZ, RZ, -R9 ;  /* 0x000000ffff09a224 */ /* 0x000fca00078e0a09 */
[----:B------:R-:W-:Y:S01]  /*05d0*/  SEL R9, R4, R9, !P0 ;  /* 0x0000000904097207 */ /* 0x000fe20004000000 */
[----:B------:R-:W-:-:S04]  /*05e0*/  IMAD R4, R8, R7, R3 ;  /* 0x0000000708047224 */ /* 0x000fc800078e0203 */
[-C--:B--2---:R-:W-:Y:S02]  /*05f0*/  IMAD R4, R5, R8.reuse, R4 ;  /* 0x0000000805047224 */ /* 0x084fe400078e0204 */
[----:B----4-:R-:W-:Y:S02]  /*0600*/  IMAD R5, R6, R8, R9 ;  /* 0x0000000806057224 */ /* 0x010fe400078e0209 */
[----:B------:R-:W-:Y:S02]  /*0610*/  IMAD R7, R4, UR6, RZ ;  /* 0x0000000604077c24 */ /* 0x000fe4000f8e02ff */
[----:B------:R-:W-:Y:S02]  /*0620*/  IMAD R5, R5, UR6, RZ ;  /* 0x0000000605057c24 */ /* 0x000fe4000f8e02ff */
[----:B------:R-:W-:Y:S01]  /*0630*/  IMAD.MOV.U32 R8, RZ, RZ, RZ ;  /* 0x000000ffff087224 */ /* 0x000fe200078e00ff */
[----:B------:R-:W-:Y:S02]  /*0640*/  SHF.R.S32.HI R6, RZ, 0x1f, R7 ;  /* 0x0000001fff067819 */ /* 0x000fe40000011407 */
[----:B------:R-:W-:Y:S01]  /*0650*/  SHF.R.S32.HI R4, RZ, 0x1f, R5 ;  /* 0x0000001fff047819 */ /* 0x000fe20000011405 */
[----:B------:R-:W-:Y:S06]  /*0660*/  BRA.U !UP0, `(.L_x_1) ;  /* 0x0000001108387547 */ /* 0x000fec000b800000 */
[----:B------:R-:W0:Y:S01]  /*0670*/  LDCU UR6, c[0x0][0x3a0] ;  /* 0x00007400ff0677ac */ /* 0x000e220008000800 */
[----:B------:R-:W-:Y:S01]  /*0680*/  CS2R R22, SRZ ;  /* 0x0000000000167805 */ /* 0x000fe2000001ff00 */
[----:B------:R-:W1:Y:S01]  /*0690*/  LDCU.64 UR10, c[0x0][0x398] ;  /* 0x00007300ff0a77ac */ /* 0x000e620008000a00 */
[----:B------:R-:W-:-:S04]  /*06a0*/  UIADD3 UR7, UPT, UPT, -UR4, URZ, URZ ;  /* 0x000000ff04077290 */ /* 0x000fc8000fffe1ff */
[----:B------:R-:W-:Y:S02]  /*06b0*/  UISETP.GE.AND UP0, UPT, UR7, URZ, UPT ;  /* 0x000000ff0700728c */ /* 0x000fe4000bf06270 */
[----:B0-----:R-:W-:Y:S01]  /*06c0*/  UIADD3 UR6, UPT, UPT, UR6, 0x20, URZ ;  /* 0x0000002006067890 */ /* 0x001fe2000fffe0ff */
[----:B-1----:R-:W-:-:S05]  /*06d0*/  LEA R18, P1, R7, UR10, 0x4 ;  /* 0x0000000a07127c11 */ /* 0x002fca000f8220ff */
[----:B------:R-:W-:Y:S01]  /*06e0*/  LEA R20, P0, R5, UR6, 0x4 ;  /* 0x0000000605147c11 */ /* 0x000fe2000f8020ff */
[----:B------:R-:W-:Y:S01]  /*06f0*/  UIADD3 UR6, UPT, UPT, -UR4, URZ, URZ ;  /* 0x000000ff04067290 */ /* 0x000fe2000fffe1ff */
[----:B------:R-:W-:Y:S02]  /*0700*/  LEA.HI.X R19, R7, UR11, R6, 0x4, P1 ;  /* 0x0000000b07137c11 */ /* 0x000fe400088f2406 */
[----:B------:R-:W-:-:S03]  /*0710*/  LEA.HI.X R21, R5, UR5, R4, 0x4, P0 ;  /* 0x0000000505157c11 */ /* 0x000fc600080f2404 */
[----:B------:R-:W-:Y:S01]  /*0720*/  IMAD.U32 R16, RZ, RZ, UR6 ;  /* 0x00000006ff107e24 */ /* 0x000fe2000f8e00ff */
[----:B------:R-:W-:Y:S06]  /*0730*/  BRA.U UP0, `(.L_x_2) ;  /* 0x0000000d00647547 */ /* 0x000fec000b800000 */
[----:B------:R-:W-:Y:S01]  /*0740*/  IMAD.MOV R9, RZ, RZ, -R16 ;  /* 0x000000ffff097224 */ /* 0x000fe200078e0a10 */
[----:B------:R-:W-:-:S04]  /*0750*/  PLOP3.LUT P0, PT, PT, PT, PT, 0x80, 0x8 ;  /* 0x000000000008781c */ /* 0x000fc80003f0f070 */
[----:B------:R-:W-:-:S13]  /*0760*/  ISETP.GT.AND P1, PT, R9, 0xc, PT ;  /* 0x0000000c0900780c */ /* 0x000fda0003f24270 */
[----:B------:R-:W-:Y:S05]  /*0770*/  @!P1 BRA `(.L_x_3) ;  /* 0x0000000800249947 */ /* 0x000fea0003800000 */
[----:B------:R-:W-:-:S13]  /*0780*/  PLOP3.LUT P0, PT, PT, PT, PT, 0x8, 0x80 ;  /* 0x000000000080781c */ /* 0x000fda0003f0e170 */
.L_x_4:
[----:B------:R-:W2:Y:S04]  /*0790*/  LDG.E.128.CONSTANT R8, desc[UR8][R18.64] ;  /* 0x0000000812087981 */ /* 0x000ea8000c1e9d00 */
[----:B------:R-:W2:Y:S02]  /*07a0*/  LDG.E.128.CONSTANT R12, desc[UR8][R20.64+-0x20] ;  /* 0xffffe008140c7981 */ /* 0x000ea4000c1e9d00 */
[-C--:B--2---:R-:W-:Y:S02]  /*07b0*/  DMUL R26, R10, R14.reuse ;  /* 0x0000000e0a1a7228 */ /* 0x084fe40000000000 */
[----:B------:R-:W-:-:S06]  /*07c0*/  DMUL R28, R8, R14 ;  /* 0x0000000e081c7228 */ /* 0x000fcc0000000000 */
[-C--:B------:R-:W-:Y:S02]  /*07d0*/  DFMA R26, R8, R12.reuse, R26 ;  /* 0x0000000c081a722b */ /* 0x080fe4000000001a */
[----:B------:R-:W-:Y:S01]  /*07e0*/  DFMA R28, R10, R12, -R28 ;  /* 0x0000000c0a1c722b */ /* 0x000fe2000000081c */
[----:B------:R-:W2:Y:S04]  /*07f0*/  LDG.E.128.CONSTANT R8, desc[UR8][R18.64+0x10] ;  /* 0x0000100812087981 */ /* 0x000ea8000c1e9d00 */
[----:B------:R-:W2:Y:S01]  /*0800*/  LDG.E.128.CONSTANT R12, desc[UR8][R20.64+-0x10] ;  /* 0xfffff008140c7981 */ /* 0x000ea2000c1e9d00 */
[----:B------:R-:W-:Y:S02]  /*0810*/  DADD R22, R26, R22 ;  /* 0x000000001a167229 */ /* 0x000fe40000000016 */
[----:B------:R-:W-:-:S02]  /*0820*/  DADD R24, R28, R24 ;  /* 0x000000001c187229 */ /* 0x000fc40000000018 */
        /* <DEDUP_REMOVED lines=108> */
[----:B------:R0:W2:Y:S04]  /*0ef0*/  LDG.E.128.CONSTANT R8, desc[UR8][R18.64+0xf0] ;  /* 0x0000f00812087981 */ /* 0x0000a8000c1e9d00 */
[----:B------:R1:W2:Y:S01]  /*0f00*/  LDG.E.128.CONSTANT R12, desc[UR8][R20.64+0xd0] ;  /* 0x0000d008140c7981 */ /* 0x0002a2000c1e9d00 */
[----:B------:R-:W-:Y:S01]  /*0f10*/  DADD R22, R22, R26 ;  /* 0x0000000016167229 */ /* 0x000fe2000000001a */
[----:B------:R-:W-:Y:S01]  /*0f20*/  VIADD R16, R16, 0x10 ;  /* 0x0000001010107836 */ /* 0x000fe20000000000 */
[----:B------:R-:W-:Y:S01]  /*0f30*/  DADD R24, R24, R28 ;  /* 0x0000000018187229 */ /* 0x000fe2000000001c */
[----:B0-----:R-:W-:-:S03]  /*0f40*/  IADD3 R18, P3, PT, R18, 0x100, RZ ;  /* 0x0000010012127810 */ /* 0x001fc60007f7e0ff */
[----:B------:R-:W-:Y:S02]  /*0f50*/  ISETP.GE.AND P1, PT, R16, -0xc, PT ;  /* 0xfffffff41000780c */ /* 0x000fe40003f26270 */
[----:B-1----:R-:W-:Y:S02]  /*0f60*/  IADD3 R20, P2, PT, R20, 0x100, RZ ;  /* 0x0000010014147810 */ /* 0x002fe40007f5e0ff */
[----:B------:R-:W-:-:S03]  /*0f70*/  IADD3.X R19, PT, PT, RZ, R19, RZ, P3, !PT ;  /* 0x00000013ff137210 */ /* 0x000fc60001ffe4ff */
[----:B------:R-:W-:Y:S01]  /*0f80*/  IMAD.X R21, RZ, RZ, R21, P2 ;  /* 0x000000ffff157224 */ /* 0x000fe200010e0615 */
[-C--:B--2---:R-:W-:Y:S02]  /*0f90*/  DMUL R26, R10, R14.reuse ;  /* 0x0000000e0a1a7228 */ /* 0x084fe40000000000 */
[----:B------:R-:W-:-:S06]  /*0fa0*/  DMUL R14, R8, R14 ;  /* 0x0000000e080e7228 */ /* 0x000fcc0000000000 */
[-C--:B------:R-:W-:Y:S02]  /*0fb0*/  DFMA R26, R8, R12.reuse, R26 ;  /* 0x0000000c081a722b */ /* 0x080fe4000000001a */
[----:B------:R-:W-:-:S06]  /*0fc0*/  DFMA R14, R10, R12, -R14 ;  /* 0x0000000c0a0e722b */ /* 0x000fcc000000080e */
[----:B------:R-:W-:Y:S02]  /*0fd0*/  DADD R22, R22, R26 ;  /* 0x0000000016167229 */ /* 0x000fe4000000001a */
[----:B------:R-:W-:Y:S01]  /*0fe0*/  DADD R24, R24, R14 ;  /* 0x0000000018187229 */ /* 0x000fe2000000000e */
[----:B------:R-:W-:Y:S10]  /*0ff0*/  @!P1 BRA `(.L_x_4) ;  /* 0xfffffff400e49947 */ /* 0x000ff4000383ffff */
[----:B------:R-:W-:-:S07]  /*1000*/  IMAD.U32 R8, RZ, RZ, UR4 ;  /* 0x00000004ff087e24 */ /* 0x000fce000f8e00ff */
.L_x_3:
[----:B------:R-:W-:-:S05]  /*1010*/  IMAD.MOV R9, RZ, RZ, -R16 ;  /* 0x000000ffff097224 */ /* 0x000fca00078e0a10 */
[----:B------:R-:W-:-:S13]  /*1020*/  ISETP.GT.AND P1, PT, R9, 0x4, PT ;  /* 0x000000040900780c */ /* 0x000fda0003f24270 */
[----:B------:R-:W-:Y:S05]  /*1030*/  @!P1 BRA `(.L_x_5) ;  /* 0x00000004001c9947 */ /* 0x000fea0003800000 */
        /* <DEDUP_REMOVED lines=57> */
[----:B------:R-:W-:Y:S01]  /*13d0*/  PLOP3.LUT P0, PT, PT, PT, PT, 0x8, 0x80 ;  /* 0x000000000080781c */ /* 0x000fe20003f0e170 */
[----:B------:R-:W-:Y:S01]  /*13e0*/  DADD R24, R24, R28 ;  /* 0x0000000018187229 */ /* 0x000fe2000000001c */
[----:B------:R-:W-:Y:S01]  /*13f0*/  VIADD R16, R16, 0x8 ;  /* 0x0000000810107836 */ /* 0x000fe20000000000 */
[----:B0-----:R-:W-:-:S02]  /*1400*/  IADD3 R18, P2, PT, R18, 0x80, RZ ;  /* 0x0000008012127810 */ /* 0x001fc40007f5e0ff */
[----:B-1----:R-:W-:-:S03]  /*1410*/  IADD3 R20, P1, PT, R20, 0x80, RZ ;  /* 0x0000008014147810 */ /* 0x002fc60007f3e0ff */
[----:B------:R-:W-:Y:S02]  /*1420*/  IMAD.X R19, RZ, RZ, R19, P2 ;  /* 0x000000ffff137224 */ /* 0x000fe400010e0613 */
[----:B------:R-:W-:Y:S01]  /*1430*/  IMAD.X R21, RZ, RZ, R21, P1 ;  /* 0x000000ffff157224 */ /* 0x000fe200008e0615 */
[-C--:B--2---:R-:W-:Y:S02]  /*1440*/  DMUL R26, R10, R14.reuse ;  /* 0x0000000e0a1a7228 */ /* 0x084fe40000000000 */
[----:B------:R-:W-:-:S06]  /*1450*/  DMUL R14, R8, R14 ;  /* 0x0000000e080e7228 */ /* 0x000fcc0000000000 */
[-C--:B------:R-:W-:Y:S02]  /*1460*/  DFMA R26, R8, R12.reuse, R26 ;  /* 0x0000000c081a722b */ /* 0x080fe4000000001a */
[----:B------:R-:W-:Y:S01]  /*1470*/  DFMA R14, R10, R12, -R14 ;  /* 0x0000000c0a0e722b */ /* 0x000fe2000000080e */
[----:B------:R-:W-:-:S05]  /*1480*/  IMAD.U32 R8, RZ, RZ, UR4 ;  /* 0x00000004ff087e24 */ /* 0x000fca000f8e00ff */
[----:B------:R-:W-:Y:S02]  /*1490*/  DADD R22, R22, R26 ;  /* 0x0000000016167229 */ /* 0x000fe4000000001a */
[----:B------:R-:W-:-:S11]  /*14a0*/  DADD R24, R24, R14 ;  /* 0x0000000018187229 */ /* 0x000fd6000000000e */
.L_x_5:
[----:B------:R-:W-:-:S13]  /*14b0*/  ISETP.NE.OR P0, PT, R16, RZ, P0 ;  /* 0x000000ff1000720c */ /* 0x000fda0000705670 */
[----:B------:R-:W-:Y:S05]  /*14c0*/  @!P0 BRA `(.L_x_1) ;  /* 0x0000000000a08947 */ /* 0x000fea0003800000 */
.L_x_2:
        /* <DEDUP_REMOVED lines=25> */
[----:B------:R-:W-:Y:S01]  /*1660*/  IADD3 R16, PT, PT, R16, 0x4, RZ ;  /* 0x0000000410107810 */ /* 0x000fe20007ffe0ff */
[----:B------:R-:W-:-:S03]  /*1670*/  DADD R24, R24, R28 ;  /* 0x0000000018187229 */ /* 0x000fc6000000001c */
[----:B------:R-:W-:Y:S02]  /*1680*/  ISETP.NE.AND P0, PT, R16, RZ, PT ;  /* 0x000000ff1000720c */ /* 0x000fe40003f05270 */
[----:B0-----:R-:W-:Y:S02]  /*1690*/  IADD3 R18, P2, PT, R18, 0x40, RZ ;  /* 0x0000004012127810 */ /* 0x001fe40007f5e0ff */
[----:B-1----:R-:W-:-:S03]  /*16a0*/  IADD3 R20, P1, PT, R20, 0x40, RZ ;  /* 0x0000004014147810 */ /* 0x002fc60007f3e0ff */
[----:B------:R-:W-:Y:S02]  /*16b0*/  IMAD.X R19, RZ, RZ, R19, P2 ;  /* 0x000000ffff137224 */ /* 0x000fe400010e0613 */
[----:B------:R-:W-:Y:S01]  /*16c0*/  IMAD.X R21, RZ, RZ, R21, P1 ;  /* 0x000000ffff157224 */ /* 0x000fe200008e0615 */
[-C--:B--2---:R-:W-:Y:S02]  /*16d0*/  DMUL R26, R10, R14.reuse ;  /* 0x0000000e0a1a7228 */ /* 0x084fe40000000000 */
[----:B------:R-:W-:-:S06]  /*16e0*/  DMUL R14, R8, R14 ;  /* 0x0000000e080e7228 */ /* 0x000fcc0000000000 */
[-C--:B------:R-:W-:Y:S02]  /*16f0*/  DFMA R26, R8, R12.reuse, R26 ;  /* 0x0000000c081a722b */ /* 0x080fe4000000001a */
[----:B------:R-:W-:-:S06]  /*1700*/  DFMA R14, R10, R12, -R14 ;  /* 0x0000000c0a0e722b */ /* 0x000fcc000000080e */
[----:B------:R-:W-:Y:S02]  /*1710*/  DADD R22, R22, R26 ;  /* 0x0000000016167229 */ /* 0x000fe4000000001a */
[----:B------:R-:W-:Y:S01]  /*1720*/  DADD R24, R24, R14 ;  /* 0x0000000018187229 */ /* 0x000fe2000000000e */
[----:B------:R-:W-:Y:S10]  /*1730*/  @P0 BRA `(.L_x_2) ;  /* 0xfffffffc00640947 */ /* 0x000ff4000383ffff */
[----:B------:R-:W-:-:S07]  /*1740*/  IMAD.U32 R8, RZ, RZ, UR4 ;  /* 0x00000004ff087e24 */ /* 0x000fce000f8e00ff */
.L_x_1:
[----:B------:R-:W0:Y:S02]  /*1750*/  LDC R12, c[0x0][0x388] ;  /* 0x0000e200ff0c7b82 */ /* 0x000e240000000800 */
[----:B0-----:R-:W-:-:S04]  /*1760*/  LOP3.LUT R12, R12, 0x3, RZ, 0xc0, !PT ;  /* 0x000000030c0c7812 */ /* 0x001fc800078ec0ff */
[----:B------:R-:W-:-:S13]  /*1770*/  ISETP.NE.AND P0, PT, R12, RZ, PT ;  /* 0x000000ff0c00720c */ /* 0x000fda0003f05270 */
[----:B------:R-:W-:Y:S05]  /*1780*/  @!P0 BRA `(.L_x_0) ;  /* 0x0000000000948947 */ /* 0x000fea0003800000 */
[----:B------:R-:W0:Y:S01]  /*1790*/  LDCU.64 UR6, c[0x0][0x398] ;  /* 0x00007300ff0677ac */ /* 0x000e220008000a00 */
[-C--:B------:R-:W-:Y:S02]  /*17a0*/  IADD3 R7, P0, PT, R7, R8.reuse, RZ ;  /* 0x0000000807077210 */ /* 0x080fe40007f1e0ff */
[----:B------:R-:W-:Y:S01]  /*17b0*/  IADD3 R5, P1, PT, R5, R8, RZ ;  /* 0x0000000805057210 */ /* 0x000fe20007f3e0ff */
[----:B------:R-:W1:Y:S02]  /*17c0*/  LDCU.64 UR10, c[0x0][0x3a0] ;  /* 0x00007400ff0a77ac */ /* 0x000e640008000a00 */
[----:B------:R-:W-:Y:S02]  /*17d0*/  IMAD.X R6, RZ, RZ, R6, P0 ;  /* 0x000000ffff067224 */ /* 0x000fe400000e0606 */
[----:B------:R-:W-:Y:S01]  /*17e0*/  IMAD.X R4, RZ, RZ, R4, P1 ;  /* 0x000000ffff047224 */ /* 0x000fe200008e0604 */
[----:B0-----:R-:W-:Y:S02]  /*17f0*/  LEA R26, P0, R7, UR6, 0x4 ;  /* 0x00000006071a7c11 */ /* 0x001fe4000f8020ff */
[----:B-1----:R-:W-:-:S02]  /*1800*/  LEA R20, P1, R5, UR10, 0x4 ;  /* 0x0000000a05147c11 */ /* 0x002fc4000f8220ff */
[----:B------:R-:W-:Y:S02]  /*1810*/  LEA.HI.X R27, R7, UR7, R6, 0x4, P0 ;  /* 0x00000007071b7c11 */ /* 0x000fe400080f2406 */
[----:B------:R-:W-:-:S03]  /*1820*/  LEA.HI.X R21, R5, UR11, R4, 0x4, P1 ;  /* 0x0000000b05157c11 */ /* 0x000fc600088f2404 */
[----:B------:R-:W2:Y:S04]  /*1830*/  LDG.E.128.CONSTANT R4, desc[UR8][R26.64] ;  /* 0x000000081a047981 */ /* 0x000ea8000c1e9d00 */
[----:B------:R-:W2:Y:S01]  /*1840*/  LDG.E.128.CONSTANT R8, desc[UR8][R20.64] ;  /* 0x0000000814087981 */ /* 0x000ea2000c1e9d00 */
[----:B------:R-:W-:Y:S01]  /*1850*/  ISETP.NE.AND P0, PT, R12, 0x1, PT ;  /* 0x000000010c00780c */ /* 0x000fe20003f05270 */
[-C--:B--2---:R-:W-:Y:S02]  /*1860*/  DMUL R14, R6, R10.reuse ;  /* 0x0000000a060e7228 */ /* 0x084fe40000000000 */
[----:B------:R-:W-:-:S06]  /*1870*/  DMUL R10, R4, R10 ;  /* 0x0000000a040a7228 */ /* 0x000fcc0000000000 */
[-C--:B------:R-:W-:Y:S02]  /*1880*/  DFMA R14, R4, R8.reuse, R14 ;  /* 0x00000008040e722b */ /* 0x080fe4000000000e */
[----:B------:R-:W-:-:S06]  /*1890*/  DFMA R10, R6, R8, -R10 ;  /* 0x00000008060a722b */ /* 0x000fcc000000080a */
[----:B------:R-:W-:Y:S02]  /*18a0*/  DADD R22, R22, R14 ;  /* 0x0000000016167229 */ /* 0x000fe4000000000e */
[----:B------:R-:W-:Y:S01]  /*18b0*/  DADD R24, R24, R10 ;  /* 0x0000000018187229 */ /* 0x000fe2000000000a */
[----:B------:R-:W-:Y:S10]  /*18c0*/  @!P0 BRA `(.L_x_0) ;  /* 0x0000000000448947 */ /* 0x000ff40003800000 */
[----:B------:R-:W-:Y:S01]  /*18d0*/  ISETP.NE.AND P0, PT, R12, 0x2, PT ;  /* 0x000000020c00780c */ /* 0x000fe20003f05270 */
[----:B------:R-:W2:Y:S04]  /*18e0*/  LDG.E.128.CONSTANT R4, desc[UR8][R26.64+0x10] ;  /* 0x000010081a047981 */ /* 0x000ea8000c1e9d00 */
[----:B------:R-:W2:Y:S08]  /*18f0*/  LDG.E.128.CONSTANT R8, desc[UR8][R20.64+0x10] ;  /* 0x0000100814087981 */ /* 0x000eb0000c1e9d00 */
[----:B------:R-:W3:Y:S04]  /*1900*/  @P0 LDG.E.128.CONSTANT R12, desc[UR8][R26.64+0x20] ;  /* 0x000020081a0c0981 */ /* 0x000ee8000c1e9d00 */
[----:B------:R-:W3:Y:S01]  /*1910*/  @P0 LDG.E.128.CONSTANT R16, desc[UR8][R20.64+0x20] ;  /* 0x0000200814100981 */ /* 0x000ee2000c1e9d00 */
[----:B--2---:R-:W-:-:S02]  /*1920*/  DMUL R28, R6, R10 ;  /* 0x0000000a061c7228 */ /* 0x004fc40000000000 */
[----:B------:R-:W-:-:S06]  /*1930*/  DMUL R10, R4, R10 ;  /* 0x0000000a040a7228 */ /* 0x000fcc0000000000 */
[-C--:B------:R-:W-:Y:S02]  /*1940*/  DFMA R28, R4, R8.reuse, R28 ;  /* 0x00000008041c722b */ /* 0x080fe4000000001c */
[----:B------:R-:W-:Y:S02]  /*1950*/  DFMA R10, R6, R8, -R10 ;  /* 0x00000008060a722b */ /* 0x000fe4000000080a */
[-C--:B---3--:R-:W-:Y:S02]  /*1960*/  @P0 DMUL R4, R14, R18.reuse ;  /* 0x000000120e040228 */ /* 0x088fe40000000000 */
[----:B------:R-:W-:Y:S02]  /*1970*/  @P0 DMUL R18, R12, R18 ;  /* 0x000000120c120228 */ /* 0x000fe40000000000 */
[----:B------:R-:W-:Y:S02]  /*1980*/  DADD R22, R22, R28 ;  /* 0x0000000016167229 */ /* 0x000fe4000000001c */
[----:B------:R-:W-:-:S02]  /*1990*/  DADD R24, R24, R10 ;  /* 0x0000000018187229 */ /* 0x000fc4000000000a */
[-C--:B------:R-:W-:Y:S02]  /*19a0*/  @P0 DFMA R4, R12, R16.reuse, R4 ;  /* 0x000000100c04022b */ /* 0x080fe40000000004 */
[----:B------:R-:W-:-:S06]  /*19b0*/  @P0 DFMA R18, R14, R16, -R18 ;  /* 0x000000100e12022b */ /* 0x000fcc0000000812 */
[----:B------:R-:W-:Y:S02]  /*19c0*/  @P0 DADD R22, R22, R4 ;  /* 0x0000000016160229 */ /* 0x000fe40000000004 */
[----:B------:R-:W-:-:S11]  /*19d0*/  @P0 DADD R24, R24, R18 ;  /* 0x0000000018180229 */ /* 0x000fd60000000012 */
.L_x_0:
[----:B------:R-:W0:Y:S01]  /*19e0*/  LDC.64 R8, c[0x0][0x3c0] ;  /* 0x0000f000ff087b82 */ /* 0x000e220000000a00 */
[----:B------:R-:W1:Y:S01]  /*19f0*/  LDCU.64 UR6, c[0x0][0x390] ;  /* 0x00007200ff0677ac */ /* 0x000e620008000a00 */
[----:B------:R-:W2:Y:S01]  /*1a00*/  LDCU UR10, c[0x0][0x3a8] ;  /* 0x00007500ff0a77ac */ /* 0x000ea20008000800 */
[----:B0-----:R-:W-:-:S05]  /*1a10*/  IMAD.WIDE R8, R3, 0x10, R8 ;  /* 0x0000001003087825 */ /* 0x001fca00078e0208 */
[----:B------:R-:W1:Y:S01]  /*1a20*/  LDG.E.128 R4, desc[UR8][R8.64] ;  /* 0x0000000808047981 */ /* 0x000e62000c1e1d00 */
[----:B--2---:R-:W-:Y:S02]  /*1a30*/  IMAD R10, R0, UR10, RZ ;  /* 0x0000000a000a7c24 */ /* 0x004fe4000f8e02ff */
[----:B------:R-:W-:-:S05]  /*1a40*/  IMAD.IADD R3, R2, 0x1, R3 ;  /* 0x0000000102037824 */ /* 0x000fca00078e0203 */
[----:B------:R-:W-:Y:S01]  /*1a50*/  ISETP.GE.AND P0, PT, R3, R10, PT ;  /* 0x0000000a0300720c */ /* 0x000fe20003f06270 */
[----:B-1----:R-:W-:Y:S02]  /*1a60*/  DFMA R4, R22, UR6, R4 ;  /* 0x0000000616047c2b */ /* 0x002fe40008000004 */
[----:B------:R-:W-:-:S07]  /*1a70*/  DFMA R6, R24, UR6, R6 ;  /* 0x0000000618067c2b */ /* 0x000fce0008000006 */
[----:B------:R0:W-:Y:S03]  /*1a80*/  STG.E.128 desc[UR8][R8.64], R4 ;  /* 0x0000000408007986 */ /* 0x0001e6000c101d08 */
[----:B------:R-:W-:Y:S05]  /*1a90*/  @!P0 BRA `(.L_x_6) ;  /* 0xffffffe400a48947 */ /* 0x000fea000383ffff */
[----:B------:R-:W-:Y:S05]  /*1aa0*/  EXIT ;  /* 0x000000000000794d */ /* 0x000fea0003800000 */
.L_x_7:
[----:B------:R-:W-:-:S00]  /*1ab0*/  BRA `(.L_x_7) ;  /* 0xfffffffc00fc7947 */ /* 0x000fc0000383ffff */
[----:B------:R-:W-:-:S00]  /*1ac0*/  NOP ;  /* 0x0000000000007918 */ /* 0x000fc00000000000 */
        /* <DEDUP_REMOVED lines=11> */
.L_x_32:


//--------------------- .text._ZN4fkpm20outer_product_kernelI6float2fEEviiiT0_PKT_S5_iPKiS7_PS3_ --------------------------
	.section	.text._ZN4fkpm20outer_product_kernelI6float2fEEviiiT0_PKT_S5_iPKiS7_PS3_,"ax",@progbits
	.align	128
        .global         _ZN4fkpm20outer_product_kernelI6float2fEEviiiT0_PKT_S5_iPKiS7_PS3_
        .type           _ZN4fkpm20outer_product_kernelI6float2fEEviiiT0_PKT_S5_iPKiS7_PS3_,@function
        .size           _ZN4fkpm20outer_product_kernelI6float2fEEviiiT0_PKT_S5_iPKiS7_PS3_,(.L_x_33 - _ZN4fkpm20outer_product_kernelI6float2fEEviiiT0_PKT_S5_iPKiS7_PS3_)
        .other          _ZN4fkpm20outer_product_kernelI6float2fEEviiiT0_PKT_S5_iPKiS7_PS3_,@"STO_CUDA_ENTRY STV_DEFAULT"
_ZN4fkpm20outer_product_kernelI6float2fEEviiiT0_PKT_S5_iPKiS7_PS3_:
.text._ZN4fkpm20outer_product_kernelI6float2fEEviiiT0_PKT_S5_iPKiS7_PS3_:
        /* <DEDUP_REMOVED lines=11> */
[----:B------:R-:W0:Y:S01]  /*00b0*/  LDC R4, c[0x0][0x388] ;  /* 0x0000e200ff047b82 */ /* 0x000e220000000800 */
[----:B------:R-:W1:Y:S01]  /*00c0*/  LDCU UR4, c[0x0][0x370] ;  /* 0x00006e00ff0477ac */ /* 0x000e620008000800 */
[----:B------:R-:W2:Y:S01]  /*00d0*/  LDCU.64 UR6, c[0x0][0x358] ;  /* 0x00006b00ff0677ac */ /* 0x000ea20008000a00 */
[----:B-1----:R-:W-:Y:S01]  /*00e0*/  IMAD R3, R3, UR4, RZ ;  /* 0x0000000403037c24 */ /* 0x002fe2000f8e02ff */
[C---:B0-----:R-:W-:Y:S02]  /*00f0*/  LOP3.LUT R0, R4.reuse, 0x7ffffffc, RZ, 0xc0, !PT ;  /* 0x7ffffffc04007812 */ /* 0x041fe400078ec0ff */
[----:B------:R-:W-:Y:S02]  /*0100*/  LOP3.LUT R4, R4, 0x3, RZ, 0xc0, !PT ;  /* 0x0000000304047812 */ /* 0x000fe400078ec0ff */
[----:B--2---:R-:W-:-:S07]  /*0110*/  IADD3 R5, PT, PT, -R0, RZ, RZ ;  /* 0x000000ff00057210 */ /* 0x004fce0007ffe1ff */
.L_x_14:
[-C--:B------:R-:W-:Y:S01]  /*0120*/  IABS R10, R21.reuse ;  /* 0x00000015000a7213 */ /* 0x080fe20000000000 */
[----:B0-----:R-:W0:Y:S01]  /*0130*/  LDCU UR4, c[0x0][0x388] ;  /* 0x00007100ff0477ac */ /* 0x001e220008000800 */
[----:B------:R-:W-:Y:S01]  /*0140*/  IABS R6, R2 ;  /* 0x0000000200067213 */ /* 0x000fe20000000000 */
[----:B------:R-:W1:Y:S01]  /*0150*/  LDC.64 R16, c[0x0][0x3a8] ;  /* 0x0000ea00ff107b82 */ /* 0x000e620000000a00 */
[----:B------:R-:W2:Y:S01]  /*0160*/  I2F.RP R7, R10 ;  /* 0x0000000a00077306 */ /* 0x000ea20000209400 */
[----:B------:R-:W-:Y:S01]  /*0170*/  IABS R12, R21 ;  /* 0x00000015000c7213 */ /* 0x000fe20000000000 */
[----:B------:R-:W-:Y:S01]  /*0180*/  HFMA2 R27, -RZ, RZ, 0, 0 ;  /* 0x00000000ff1b7431 */ /* 0x000fe200000001ff */
[----:B------:R-:W-:-:S04]  /*0190*/  MOV R20, RZ ;  /* 0x000000ff00147202 */ /* 0x000fc80000000f00 */
[----:B------:R-:W3:Y:S01]  /*01a0*/  LDC.64 R18, c[0x0][0x3b0] ;  /* 0x0000ec00ff127b82 */ /* 0x000ee20000000a00 */
[----:B--2---:R-:W2:Y:S01]  /*01b0*/  MUFU.RCP R7, R7 ;  /* 0x0000000700077308 */ /* 0x004ea20000001000 */
[----:B0-----:R-:W-:Y:S01]  /*01c0*/  UISETP.GE.AND UP0, UPT, UR4, 0x1, UPT ;  /* 0x000000010400788c */ /* 0x001fe2000bf06270 */
[----:B--2---:R-:W-:Y:S02]  /*01d0*/  IADD3 R8, PT, PT, R7, 0xffffffe, RZ ;  /* 0x0ffffffe07087810 */ /* 0x004fe40007ffe0ff */
[----:B------:R-:W-:-:S04]  /*01e0*/  IADD3 R7, PT, PT, RZ, -R12, RZ ;  /* 0x8000000cff077210 */ /* 0x000fc80007ffe0ff */
[----:B------:R0:W2:Y:S02]  /*01f0*/  F2I.FTZ.U32.TRUNC.NTZ R9, R8 ;  /* 0x0000000800097305 */ /* 0x0000a4000021f000 */
[----:B0-----:R-:W-:Y:S01]  /*0200*/  HFMA2 R8, -RZ, RZ, 0, 0 ;  /* 0x00000000ff087431 */ /* 0x001fe200000001ff */
[----:B--2---:R-:W-:-:S05]  /*0210*/  IADD3 R13, PT, PT, RZ, -R9, RZ ;  /* 0x80000009ff0d7210 */ /* 0x004fca0007ffe0ff */
[----:B------:R-:W-:-:S04]  /*0220*/  IMAD R13, R13, R10, RZ ;  /* 0x0000000a0d0d7224 */ /* 0x000fc800078e02ff */
[----:B------:R-:W-:-:S06]  /*0230*/  IMAD.HI.U32 R9, R9, R13, R8 ;  /* 0x0000000d09097227 */ /* 0x000fcc00078e0008 */
[----:B------:R-:W-:-:S04]  /*0240*/  IMAD.HI.U32 R9, R9, R6, RZ ;  /* 0x0000000609097227 */ /* 0x000fc800078e00ff */
[----:B------:R-:W-:-:S05]  /*0250*/  IMAD R7, R9, R7, R6 ;  /* 0x0000000709077224 */ /* 0x000fca00078e0206 */
[----:B------:R-:W-:-:S13]  /*0260*/  ISETP.GT.U32.AND P1, PT, R10, R7, PT ;  /* 0x000000070a00720c */ /* 0x000fda0003f24070 */
[-C--:B------:R-:W-:Y:S02]  /*0270*/  @!P1 IADD3 R7, PT, PT, R7, -R10.reuse, RZ ;  /* 0x8000000a07079210 */ /* 0x080fe40007ffe0ff */
[----:B------:R-:W-:Y:S02]  /*0280*/  @!P1 IADD3 R9, PT, PT, R9, 0x1, RZ ;  /* 0x0000000109099810 */ /* 0x000fe40007ffe0ff */
[----:B------:R-:W-:Y:S02]  /*0290*/  ISETP.GE.U32.AND P0, PT, R7, R10, PT ;  /* 0x0000000a0700720c */ /* 0x000fe40003f06070 */
[----:B------:R-:W-:Y:S02]  /*02a0*/  LOP3.LUT R7, R2, R21, RZ, 0x3c, !PT ;  /* 0x0000001502077212 */ /* 0x000fe400078e3cff */
[----:B------:R-:W-:Y:S02]  /*02b0*/  ISETP.NE.AND P1, PT, R21, RZ, PT ;  /* 0x000000ff1500720c */ /* 0x000fe40003f25270 */
[----:B------:R-:W-:-:S07]  /*02c0*/  ISETP.GE.AND P2, PT, R7, RZ, PT ;  /* 0x000000ff0700720c */ /* 0x000fce0003f46270 */
[----:B------:R-:W-:-:S06]  /*02d0*/  @P0 IADD3 R9, PT, PT, R9, 0x1, RZ ;  /* 0x0000000109090810 */ /* 0x000fcc0007ffe0ff */
[----:B------:R-:W-:Y:S02]  /*02e0*/  @!P2 IADD3 R9, PT, PT, -R9, RZ, RZ ;  /* 0x000000ff0909a210 */ /* 0x000fe40007ffe1ff */
[----:B------:R-:W-:-:S05]  /*02f0*/  @!P1 LOP3.LUT R9, RZ, R21, RZ, 0x33, !PT ;  /* 0x00000015ff099212 */ /* 0x000fca00078e33ff */
[----:B-1----:R-:W-:-:S04]  /*0300*/  IMAD.WIDE R16, R9, 0x4, R16 ;  /* 0x0000000409107825 */ /* 0x002fc800078e0210 */
[----:B---3--:R-:W-:Y:S01]  /*0310*/  IMAD.WIDE R18, R9, 0x4, R18 ;  /* 0x0000000409127825 */ /* 0x008fe200078e0212 */
[----:B------:R-:W-:Y:S06]  /*0320*/  BRA.U !UP0, `(.L_x_8) ;  /* 0x0000001508947547 */ /* 0x000fec000b800000 */
[----:B------:R0:W2:Y:S01]  /*0330*/  LDG.E.CONSTANT R7, desc[UR6][R16.64] ;  /* 0x0000000610077981 */ /* 0x0000a2000c1e9900 */
[----:B------:R-:W1:Y:S03]  /*0340*/  LDC R9, c[0x0][0x384] ;  /* 0x0000e100ff097b82 */ /* 0x000e660000000800 */
[----:B------:R-:W3:Y:S01]  /*0350*/  LDG.E.CONSTANT R8, desc[UR6][R18.64] ;  /* 0x0000000612087981 */ /* 0x000ee2000c1e9900 */
[----:B------:R-:W-:Y:S01]  /*0360*/  UISETP.GE.U32.AND UP0, UPT, UR4, 0x4, UPT ;  /* 0x000000040400788c */ /* 0x000fe2000bf06070 */
[----:B------:R-:W-:Y:S02]  /*0370*/  MOV R27, RZ ;  /* 0x000000ff001b7202 */ /* 0x000fe40000000f00 */
[----:B------:R-:W-:Y:S02]  /*0380*/  MOV R20, RZ ;  /* 0x000000ff00147202 */ /* 0x000fe40000000f00 */
[----:B-1----:R-:W-:-:S04]  /*0390*/  IABS R13, R9 ;  /* 0x00000009000d7213 */ /* 0x002fc80000000000 */
[----:B------:R-:W1:Y:S08]  /*03a0*/  I2F.RP R10, R13 ;  /* 0x0000000d000a7306 */ /* 0x000e700000209400 */
[----:B-1----:R-:W1:Y:S02]  /*03b0*/  MUFU.RCP R10, R10 ;  /* 0x0000000a000a7308 */ /* 0x002e640000001000 */
[----:B-1----:R-:W-:-:S06]  /*03c0*/  IADD3 R14, PT, PT, R10, 0xffffffe, RZ ;  /* 0x0ffffffe0a0e7810 */ /* 0x002fcc0007ffe0ff */
[----:B------:R1:W4:Y:S02]  /*03d0*/  F2I.FTZ.U32.TRUNC.NTZ R15, R14 ;  /* 0x0000000e000f7305 */ /* 0x000324000021f000 */
[----:B-1----:R-:W-:Y:S02]  /*03e0*/  MOV R14, RZ ;  /* 0x000000ff000e7202 */ /* 0x002fe40000000f00 */
[----:B----4-:R-:W-:-:S05]  /*03f0*/  IADD3 R12, PT, PT, RZ, -R15, RZ ;  /* 0x8000000fff0c7210 */ /* 0x010fca0007ffe0ff */
[----:B0-----:R-:W-:-:S04]  /*0400*/  IMAD R17, R12, R13, RZ ;  /* 0x0000000d0c117224 */ /* 0x001fc800078e02ff */
[----:B------:R-:W-:Y:S01]  /*0410*/  IMAD.HI.U32 R15, R15, R17, R14 ;  /* 0x000000110f0f7227 */ /* 0x000fe200078e000e */
[----:B------:R-:W-:-:S05]  /*0420*/  LOP3.LUT R17, RZ, R9, RZ, 0x33, !PT ;  /* 0x00000009ff117212 */ /* 0x000fca00078e33ff */
[----:B------:R-:W-:-:S05]  /*0430*/  IMAD.HI.U32 R12, R15, R6, RZ ;  /* 0x000000060f0c7227 */ /* 0x000fca00078e00ff */
[----:B------:R-:W-:-:S05]  /*0440*/  IADD3 R16, PT, PT, -R12, RZ, RZ ;  /* 0x000000ff0c107210 */ /* 0x000fca0007ffe1ff */
[----:B------:R-:W-:-:S05]  /*0450*/  IMAD R6, R13, R16, R6 ;  /* 0x000000100d067224 */ /* 0x000fca00078e0206 */
[----:B------:R-:W-:-:S13]  /*0460*/  ISETP.GT.U32.AND P1, PT, R13, R6, PT ;  /* 0x000000060d00720c */ /* 0x000fda0003f24070 */
[-C--:B------:R-:W-:Y:S02]  /*0470*/  @!P1 IADD3 R6, PT, PT, R6, -R13.reuse, RZ ;  /* 0x8000000d06069210 */ /* 0x080fe40007ffe0ff */
[----:B------:R-:W-:Y:S02]  /*0480*/  @!P1 IADD3 R12, PT, PT, R12, 0x1, RZ ;  /* 0x000000010c0c9810 */ /* 0x000fe40007ffe0ff */
[----:B------:R-:W-:Y:S02]  /*0490*/  ISETP.GE.U32.AND P0, PT, R6, R13, PT ;  /* 0x0000000d0600720c */ /* 0x000fe40003f06070 */
[----:B------:R-:W-:-:S04]  /*04a0*/  LOP3.LUT R6, R2, R9, RZ, 0x3c, !PT ;  /* 0x0000000902067212 */ /* 0x000fc800078e3cff */
[----:B------:R-:W-:-:S07]  /*04b0*/  ISETP.GE.AND P2, PT, R6, RZ, PT ;  /* 0x000000ff0600720c */ /* 0x000fce0003f46270 */
[----:B------:R-:W-:Y:S02]  /*04c0*/  @P0 IADD3 R12, PT, PT, R12, 0x1, RZ ;  /* 0x000000010c0c0810 */ /* 0x000fe40007ffe0ff */
[----:B------:R-:W-:-:S04]  /*04d0*/  ISETP.NE.AND P0, PT, R9, RZ, PT ;  /* 0x000000ff0900720c */ /* 0x000fc80003f05270 */
[----:B------:R-:W-:-:S04]  /*04e0*/  @!P2 IADD3 R12, PT, PT, -R12, RZ, RZ ;  /* 0x000000ff0c0ca210 */ /* 0x000fc80007ffe1ff */
[----:B------:R-:W-:-:S04]  /*04f0*/  SEL R12, R17, R12, !P0 ;  /* 0x0000000c110c7207 */ /* 0x000fc80004000000 */
[----:B------:R-:W-:Y:S02]  /*0500*/  IABS R6, R12 ;  /* 0x0000000c00067213 */ /* 0x000fe40000000000 */
[C---:B------:R-:W-:Y:S02]  /*0510*/  ISETP.GE.AND P2, PT, R12.reuse, RZ, PT ;  /* 0x000000ff0c00720c */ /* 0x040fe40003f46270 */
[----:B------:R-:W-:Y:S01]  /*0520*/  IADD3 R12, PT, PT, -R12, RZ, RZ ;  /* 0x000000ff0c0c7210 */ /* 0x000fe20007ffe1ff */
[----:B------:R-:W-:-:S05]  /*0530*/  IMAD.HI.U32 R15, R15, R6, RZ ;  /* 0x000000060f0f7227 */ /* 0x000fca00078e00ff */
[----:B------:R-:W-:-:S05]  /*0540*/  IADD3 R15, PT, PT, -R15, RZ, RZ ;  /* 0x000000ff0f0f7210 */ /* 0x000fca0007ffe1ff */
[----:B------:R-:W-:-:S05]  /*0550*/  IMAD R6, R13, R15, R6 ;  /* 0x0000000f0d067224 */ /* 0x000fca00078e0206 */
[----:B------:R-:W-:-:S13]  /*0560*/  ISETP.GT.U32.AND P1, PT, R13, R6, PT ;  /* 0x000000060d00720c */ /* 0x000fda0003f24070 */
[----:B------:R-:W-:-:S04]  /*0570*/  @!P1 IADD3 R6, PT, PT, R6, -R13, RZ ;  /* 0x8000000d06069210 */ /* 0x000fc80007ffe0ff */
[----:B------:R-:W-:-:S13]  /*0580*/  ISETP.GT.U32.AND P1, PT, R13, R6, PT ;  /* 0x000000060d00720c */ /* 0x000fda0003f24070 */
[----:B------:R-:W-:-:S04]  /*0590*/  @!P1 IADD3 R6, PT, PT, R6, -R13, RZ ;  /* 0x8000000d06069210 */ /* 0x000fc80007ffe0ff */
[----:B------:R-:W-:-:S04]  /*05a0*/  @!P2 IADD3 R6, PT, PT, -R6, RZ, RZ ;  /* 0x000000ff0606a210 */ /* 0x000fc80007ffe1ff */
[----:B------:R-:W-:Y:S01]  /*05b0*/  SEL R17, R17, R6, !P0 ;  /* 0x0000000611117207 */ /* 0x000fe20004000000 */
[----:B------:R-:W-:Y:S01]  /*05c0*/  IMAD R6, R9, R12, R2 ;  /* 0x0000000c09067224 */ /* 0x000fe200078e0202 */
[----:B------:R-:W-:-:S03]  /*05d0*/  MOV R12, RZ ;  /* 0x000000ff000c7202 */ /* 0x000fc60000000f00 */
[-C--:B--2---:R-:W-:Y:S02]  /*05e0*/  IMAD R6, R7, R9.reuse, R6 ;  /* 0x0000000907067224 */ /* 0x084fe400078e0206 */
[----:B---3--:R-:W-:Y:S02]  /*05f0*/  IMAD R7, R8, R9, R17 ;  /* 0x0000000908077224 */ /* 0x008fe400078e0211 */
[----:B------:R-:W-:Y:S02]  /*0600*/  IMAD R6, R6, UR4, RZ ;  /* 0x0000000406067c24 */ /* 0x000fe4000f8e02ff */
[----:B------:R-:W-:-:S03]  /*0610*/  IMAD R7, R7, UR4, RZ ;  /* 0x0000000407077c24 */ /* 0x000fc6000f8e02ff */
[----:B------:R-:W-:Y:S02]  /*0620*/  SHF.R.S32.HI R9, RZ, 0x1f, R6 ;  /* 0x0000001fff097819 */ /* 0x000fe40000011406 */
[----:B------:R-:W-:Y:S01]  /*0630*/  SHF.R.S32.HI R8, RZ, 0x1f, R7 ;  /* 0x0000001fff087819 */ /* 0x000fe20000011407 */
[----:B------:R-:W-:Y:S06]  /*0640*/  BRA.U !UP0, `(.L_x_9) ;  /* 0x0000001108347547 */ /* 0x000fec000b800000 */
[----:B------:R-:W0:Y:S01]  /*0650*/  LDCU.128 UR8, c[0x0][0x390] ;  /* 0x00007200ff0877ac */ /* 0x000e220008000c00 */
[----:B------:R-:W-:Y:S02]  /*0660*/  IADD3 R13, PT, PT, -R0, RZ, RZ ;  /* 0x000000ff000d7210 */ /* 0x000fe40007ffe1ff */
[----:B------:R-:W-:Y:S02]  /*0670*/  MOV R27, RZ ;  /* 0x000000ff001b7202 */ /* 0x000fe40000000f00 */
[C---:B0-----:R-:W-:Y:S02]  /*0680*/  LEA R24, P0, R7.reuse, UR10, 0x3 ;  /* 0x0000000a07187c11 */ /* 0x041fe4000f8018ff */
[----:B------:R-:W-:Y:S02]  /*0690*/  LEA R22, P2, R6, UR8, 0x3 ;  /* 0x0000000806167c11 */ /* 0x000fe4000f8418ff */
[----:B------:R-:W-:Y:S02]  /*06a0*/  LEA.HI.X R10, R7, UR11, R8, 0x3, P0 ;  /* 0x0000000b070a7c11 */ /* 0x000fe400080f1c08 */
[----:B------:R-:W-:-:S02]  /*06b0*/  ISETP.GE.AND P0, PT, R13, RZ, PT ;  /* 0x000000ff0d00720c */ /* 0x000fc40003f06270 */
[----:B------:R-:W-:Y:S02]  /*06c0*/  IADD3 R24, P1, PT, R24, 0x10, RZ ;  /* 0x0000001018187810 */ /* 0x000fe40007f3e0ff */
[----:B------:R-:W-:Y:S02]  /*06d0*/  LEA.HI.X R23, R6, UR9, R9, 0x3, P2 ;  /* 0x0000000906177c11 */ /* 0x000fe400090f1c09 */
[----:B------:R-:W-:Y:S02]  /*06e0*/  IADD3.X R25, PT, PT, RZ, R10, RZ, P1, !PT ;  /* 0x0000000aff197210 */ /* 0x000fe40000ffe4ff */
[----:B------:R-:W-:-:S05]  /*06f0*/  MOV R10, R5 ;  /* 0x00000005000a7202 */ /* 0x000fca0000000f00 */
[----:B------:R-:W-:Y:S05]  /*0700*/  @P0 BRA `(.L_x_10) ;  /* 0x0000000c00640947 */ /* 0x000fea0003800000 */
[----:B------:R-:W-:Y:S02]  /*0710*/  IADD3 R13, PT, PT, -R10, RZ, RZ ;  /* 0x000000ff0a0d7210 */ /* 0x000fe40007ffe1ff */
[----:B------:R-:W-:Y:S02]  /*0720*/  PLOP3.LUT P0, PT, PT, PT, PT, 0x80, 0x8 ;  /* 0x000000000008781c */ /* 0x000fe40003f0f070 */
[----:B------:R-:W-:-:S13]  /*0730*/  ISETP.GT.AND P1, PT, R13, 0xc, PT ;  /* 0x0000000c0d00780c */ /* 0x000fda0003f24270 */
[----:B------:R-:W-:Y:S05]  /*0740*/  @!P1 BRA `(.L_x_11) ;  /* 0x0000000800249947 */ /* 0x000fea0003800000 */
[----:B------:R-:W-:-:S13]  /*0750*/  PLOP3.LUT P0, PT, PT, PT, PT, 0x8, 0x80 ;  /* 0x000000000080781c */ /* 0x000fda0003f0e170 */
.L_x_12:
[----:B------:R-:W2:Y:S04]  /*0760*/  LDG.E.64.CONSTANT R12, desc[UR6][R22.64] ;  /* 0x00000006160c7981 */ /* 0x000ea8000c1e9b00 */
[----:B------:R-:W2:Y:S04]  /*0770*/  LDG.E.64.CONSTANT R14, desc[UR6][R24.64+-0x10] ;  /* 0xfffff006180e7981 */ /* 0x000ea8000c1e9b00 */
[----:B------:R-:W3:Y:S04]  /*0780*/  LDG.E.64.CONSTANT R16, desc[UR6][R22.64+0x8] ;  /* 0x0000080616107981 */ /* 0x000ee8000c1e9b00 */
[----:B------:R-:W3:Y:S01]  /*0790*/  LDG.E.64.CONSTANT R18, desc[UR6][R24.64+-0x8] ;  /* 0xfffff80618127981 */ /* 0x000ee2000c1e9b00 */
[-C--:B--2---:R-:W-:Y:S01]  /*07a0*/  FMUL R29, R13, R15.reuse ;  /* 0x0000000f0d1d7220 */ /* 0x084fe20000400000 */
[----:B------:R-:W-:-:S03]  /*07b0*/  FMUL R26, R12, R15 ;  /* 0x0000000f0c1a7220 */ /* 0x000fc60000400000 */
[-C--:B------:R-:W-:Y:S01]  /*07c0*/  FFMA R28, R12, R14.reuse, R29 ;  /* 0x0000000e0c1c7223 */ /* 0x080fe2000000001d */
[----:B------:R-:W-:Y:S02]  /*07d0*/  FFMA R31, R13, R14, -R26 ;  /* 0x0000000e0d1f7223 */ /* 0x000fe4000000081a */
[----:B------:R-:W2:Y:S01]  /*07e0*/  LDG.E.64.CONSTANT R14, desc[UR6][R24.64] ;  /* 0x00000006180e7981 */ /* 0x000ea2000c1e9b00 */
[-C--:B---3--:R-:W-:Y:S01]  /*07f0*/  FMUL R13, R17, R19.reuse ;  /* 0x00000013110d7220 */ /* 0x088fe20000400000 */
[----:B------:R-:W-:-:S03]  /*0800*/  FMUL R12, R16, R19 ;  /* 0x00000013100c7220 */ /* 0x000fc60000400000 */
[-C--:B------:R-:W-:Y:S01]  /*0810*/  FFMA R26, R16, R18.reuse, R13 ;  /* 0x00000012101a7223 */ /* 0x080fe2000000000d */
[----:B------:R-:W-:Y:S02]  /*0820*/  FFMA R29, R17, R18, -R12 ;  /* 0x00000012111d7223 */ /* 0x000fe4000000080c */
[----:B------:R-:W2:Y:S04]  /*0830*/  LDG.E.64.CONSTANT R12, desc[UR6][R22.64+0x10] ;  /* 0x00001006160c7981 */ /* 0x000ea8000c1e9b00 */
[----:B------:R-:W3:Y:S04]  /*0840*/  LDG.E.64.CONSTANT R16, desc[UR6][R22.64+0x18] ;  /* 0x0000180616107981 */ /* 0x000ee8000c1e9b00 */
[----:B------:R-:W3:Y:S01]  /*0850*/  LDG.E.64.CONSTANT R18, desc[UR6][R24.64+0x8] ;  /* 0x0000080618127981 */ /* 0x000ee2000c1e9b00 */
[----:B------:R-:W-:Y:S01]  /*0860*/  FADD R27, R28, R27 ;  /* 0x0000001b1c1b7221 */ /* 0x000fe20000000000 */
[----:B------:R-:W-:-:S03]  /*0870*/  FADD R30, R31, R20 ;  /* 0x000000141f1e7221 */ /* 0x000fc60000000000 */
[----:B------:R-:W-:Y:S01]  /*0880*/  FADD R27, R27, R26 ;  /* 0x0000001a1b1b7221 */ /* 0x000fe20000000000 */
[-C--:B--2---:R-:W-:Y:S01]  /*0890*/  FMUL R31, R13, R15.reuse ;  /* 0x0000000f0d1f7220 */ /* 0x084fe20000400000 */
[----:B------:R-:W-:-:S03]  /*08a0*/  FMUL R28, R12, R15 ;  /* 0x0000000f0c1c7220 */ /* 0x000fc60000400000 */
[-C--:B------:R-:W-:Y:S01]  /*08b0*/  FFMA R20, R12, R14.reuse, R31 ;  /* 0x0000000e0c147223 */ /* 0x080fe2000000001f */
[----:B------:R-:W-:Y:S01]  /*08c0*/  FFMA R28, R13, R14, -R28 ;  /* 0x0000000e0d1c7223 */ /* 0x000fe2000000081c */
[-C--:B---3--:R-:W-:Y:S01]  /*08d0*/  FMUL R12, R16, R19.reuse ;  /* 0x00000013100c7220 */ /* 0x088fe20000400000 */
[C---:B------:R-:W-:Y:S01]  /*08e0*/  FMUL R13, R17.reuse, R19 ;  /* 0x00000013110d7220 */ /* 0x040fe20000400000 */
[----:B------:R-:W-:Y:S01]  /*08f0*/  FADD R31, R30, R29 ;  /* 0x0000001d1e1f7221 */ /* 0x000fe20000000000 */
[----:B------:R-:W2:Y:S01]  /*0900*/  LDG.E.64.CONSTANT R14, desc[UR6][R24.64+0x10] ;  /* 0x00001006180e7981 */ /* 0x000ea2000c1e9b00 */
[-C--:B------:R-:W-:Y:S01]  /*0910*/  FFMA R29, R17, R18.reuse, -R12 ;  /* 0x00000012111d7223 */ /* 0x080fe2000000080c */
[----:B------:R-:W-:Y:S02]  /*0920*/  FFMA R26, R16, R18, R13 ;  /* 0x00000012101a7223 */ /* 0x000fe4000000000d */
[----:B------:R-:W2:Y:S04]  /*0930*/  LDG.E.64.CONSTANT R12, desc[UR6][R22.64+0x20] ;  /* 0x00002006160c7981 */ /* 0x000ea8000c1e9b00 */
[----:B------:R-:W3:Y:S04]  /*0940*/  LDG.E.64.CONSTANT R16, desc[UR6][R22.64+0x28] ;  /* 0x0000280616107981 */ /* 0x000ee8000c1e9b00 */
[----:B------:R-:W3:Y:S01]  /*0950*/  LDG.E.64.CONSTANT R18, desc[UR6][R24.64+0x18] ;  /* 0x0000180618127981 */ /* 0x000ee2000c1e9b00 */
[----:B------:R-:W-:Y:S01]  /*0960*/  FADD R30, R31, R28 ;  /* 0x0000001c1f1e7221 */ /* 0x000fe20000000000 */
[----:B------:R-:W-:-:S04]  /*0970*/  FADD R27, R27, R20 ;  /* 0x000000141b1b7221 */ /* 0x000fc80000000000 */
        /* <DEDUP_REMOVED lines=76> */
[----:B------:R0:W3:Y:S04]  /*0e40*/  LDG.E.64.CONSTANT R16, desc[UR6][R22.64+0x78] ;  /* 0x0000780616107981 */ /* 0x0000e8000c1e9b00 */
[----:B------:R1:W3:Y:S01]  /*0e50*/  LDG.E.64.CONSTANT R18, desc[UR6][R24.64+0x68] ;  /* 0x0000680618127981 */ /* 0x0002e2000c1e9b00 */
[----:B------:R-:W-:-:S02]  /*0e60*/  IADD3 R10, PT, PT, R10, 0x10, RZ ;  /* 0x000000100a0a7810 */ /* 0x000fc40007ffe0ff */
[----:B0-----:R-:W-:Y:S01]  /*0e70*/  IADD3 R22, P1, PT, R22, 0x80, RZ ;  /* 0x0000008016167810 */ /* 0x001fe20007f3e0ff */
[----:B------:R-:W-:Y:S01]  /*0e80*/  FADD R27, R27, R20 ;  /* 0x000000141b1b7221 */ /* 0x000fe20000000000 */
[----:B------:R-:W-:Y:S02]  /*0e90*/  FADD R28, R31, R28 ;  /* 0x0000001c1f1c7221 */ /* 0x000fe40000000000 */
[----:B------:R-:W-:Y:S02]  /*0ea0*/  IADD3.X R23, PT, PT, RZ, R23, RZ, P1, !PT ;  /* 0x00000017ff177210 */ /* 0x000fe40000ffe4ff */
[----:B------:R-:W-:Y:S01]  /*0eb0*/  ISETP.GE.AND P1, PT, R10, -0xc, PT ;  /* 0xfffffff40a00780c */ /* 0x000fe20003f26270 */
[----:B------:R-:W-:Y:S01]  /*0ec0*/  FADD R26, R27, R26 ;  /* 0x0000001a1b1a7221 */ /* 0x000fe20000000000 */
[----:B------:R-:W-:Y:S01]  /*0ed0*/  FADD R29, R28, R29 ;  /* 0x0000001d1c1d7221 */ /* 0x000fe20000000000 */
[----:B-1----:R-:W-:-:S04]  /*0ee0*/  IADD3 R24, P2, PT, R24, 0x80, RZ ;  /* 0x0000008018187810 */ /* 0x002fc80007f5e0ff */
[----:B------:R-:W-:Y:S01]  /*0ef0*/  IADD3.X R25, PT, PT, RZ, R25, RZ, P2, !PT ;  /* 0x00000019ff197210 */ /* 0x000fe200017fe4ff */
[-C--:B--2---:R-:W-:Y:S01]  /*0f00*/  FMUL R31, R13, R15.reuse ;  /* 0x0000000f0d1f7220 */ /* 0x084fe20000400000 */
[----:B------:R-:W-:-:S03]  /*0f10*/  FMUL R20, R12, R15 ;  /* 0x0000000f0c147220 */ /* 0x000fc60000400000 */
[-C--:B------:R-:W-:Y:S01]  /*0f20*/  FFMA R31, R12, R14.reuse, R31 ;  /* 0x0000000e0c1f7223 */ /* 0x080fe2000000001f */
[----:B------:R-:W-:Y:S01]  /*0f30*/  FFMA R20, R13, R14, -R20 ;  /* 0x0000000e0d147223 */ /* 0x000fe20000000814 */
[-C--:B---3--:R-:W-:Y:S01]  /*0f40*/  FMUL R13, R17, R19.reuse ;  /* 0x00000013110d7220 */ /* 0x088fe20000400000 */
[----:B------:R-:W-:Y:S01]  /*0f50*/  FMUL R12, R16, R19 ;  /* 0x00000013100c7220 */ /* 0x000fe20000400000 */
[----:B------:R-:W-:Y:S01]  /*0f60*/  FADD R31, R26, R31 ;  /* 0x0000001f1a1f7221 */ /* 0x000fe20000000000 */
[----:B------:R-:W-:Y:S01]  /*0f70*/  FADD R20, R29, R20 ;  /* 0x000000141d147221 */ /* 0x000fe20000000000 */
[-C--:B------:R-:W-:Y:S01]  /*0f80*/  FFMA R16, R16, R18.reuse, R13 ;  /* 0x0000001210107223 */ /* 0x080fe2000000000d */
[----:B------:R-:W-:-:S03]  /*0f90*/  FFMA R17, R17, R18, -R12 ;  /* 0x0000001211117223 */ /* 0x000fc6000000080c */
[----:B------:R-:W-:Y:S01]  /*0fa0*/  FADD R27, R31, R16 ;  /* 0x000000101f1b7221 */ /* 0x000fe20000000000 */
[----:B------:R-:W-:Y:S01]  /*0fb0*/  FADD R20, R20, R17 ;  /* 0x0000001114147221 */ /* 0x000fe20000000000 */
[----:B------:R-:W-:Y:S06]  /*0fc0*/  @!P1 BRA `(.L_x_12) ;  /* 0xfffffff400e49947 */ /* 0x000fec000383ffff */
[----:B------:R-:W-:-:S07]  /*0fd0*/  MOV R12, R0 ;  /* 0x00000000000c7202 */ /* 0x000fce0000000f00 */
.L_x_11:
[----:B------:R-:W-:-:S04]  /*0fe0*/  IADD3 R13, PT, PT, -R10, RZ, RZ ;  /* 0x000000ff0a0d7210 */ /* 0x000fc80007ffe1ff */
[----:B------:R-:W-:-:S13]  /*0ff0*/  ISETP.GT.AND P1, PT, R13, 0x4, PT ;  /* 0x000000040d00780c */ /* 0x000fda0003f24270 */
[----:B------:R-:W-:Y:S05]  /*1000*/  @!P1 BRA `(.L_x_13) ;  /* 0x00000004001c9947 */ /* 0x000fea0003800000 */
        /* <DEDUP_REMOVED lines=48> */
[----:B------:R-:W-:Y:S01]  /*1310*/  FADD R27, R27, R20 ;  /* 0x000000141b1b7221 */ /* 0x000fe20000000000 */
[----:B------:R-:W-:-:S03]  /*1320*/  FADD R28, R31, R28 ;  /* 0x0000001c1f1c7221 */ /* 0x000fc60000000000 */
[----:B------:R-:W-:Y:S01]  /*1330*/  FADD R26, R27, R26 ;  /* 0x0000001a1b1a7221 */ /* 0x000fe20000000000 */
[----:B------:R-:W-:Y:S01]  /*1340*/  FADD R29, R28, R29 ;  /* 0x0000001d1c1d7221 */ /* 0x000fe20000000000 */
[----:B0-----:R-:W-:Y:S02]  /*1350*/  IADD3 R22, P2, PT, R22, 0x40, RZ ;  /* 0x0000004016167810 */ /* 0x001fe40007f5e0ff */
[----:B-1----:R-:W-:Y:S02]  /*1360*/  IADD3 R24, P1, PT, R24, 0x40, RZ ;  /* 0x0000004018187810 */ /* 0x002fe40007f3e0ff */
[----:B------:R-:W-:Y:S02]  /*1370*/  PLOP3.LUT P0, PT, PT, PT, PT, 0x8, 0x80 ;  /* 0x000000000080781c */ /* 0x000fe40003f0e170 */
[----:B------:R-:W-:Y:S02]  /*1380*/  IADD3.X R25, PT, PT, RZ, R25, RZ, P1, !PT ;  /* 0x00000019ff197210 */ /* 0x000fe40000ffe4ff */
[----:B------:R-:W-:-:S02]  /*1390*/  IADD3.X R23, PT, PT, RZ, R23, RZ, P2, !PT ;  /* 0x00000017ff177210 */ /* 0x000fc400017fe4ff */
[----:B------:R-:W-:Y:S01]  /*13a0*/  IADD3 R10, PT, PT, R10, 0x8, RZ ;  /* 0x000000080a0a7810 */ /* 0x000fe20007ffe0ff */
        /* <DEDUP_REMOVED lines=9> */
[----:B------:R-:W-:Y:S01]  /*1440*/  FFMA R17, R17, R18, -R12 ;  /* 0x0000001211117223 */ /* 0x000fe2000000080c */
[----:B------:R-:W-:Y:S02]  /*1450*/  MOV R12, R0 ;  /* 0x00000000000c7202 */ /* 0x000fe40000000f00 */
[----:B------:R-:W-:Y:S01]  /*1460*/  FADD R27, R31, R16 ;  /* 0x000000101f1b7221 */ /* 0x000fe20000000000 */
[----:B------:R-:W-:-:S07]  /*1470*/  FADD R20, R20, R17 ;  /* 0x0000001114147221 */ /* 0x000fce0000000000 */
.L_x_13:
[----:B------:R-:W-:-:S13]  /*1480*/  ISETP.NE.OR P0, PT, R10, RZ, P0 ;  /* 0x000000ff0a00720c */ /* 0x000fda0000705670 */
[----:B------:R-:W-:Y:S05]  /*1490*/  @!P0 BRA `(.L_x_9) ;  /* 0x0000000000a08947 */ /* 0x000fea0003800000 */
.L_x_10:
        /* <DEDUP_REMOVED lines=14> */
[----:B------:R0:W3:Y:S04]  /*1580*/  LDG.E.64.CONSTANT R16, desc[UR6][R22.64+0x18] ;  /* 0x0000180616107981 */ /* 0x0000e8000c1e9b00 */
[----:B------:R1:W3:Y:S01]  /*1590*/  LDG.E.64.CONSTANT R18, desc[UR6][R24.64+0x8] ;  /* 0x0000080618127981 */ /* 0x0002e2000c1e9b00 */
[----:B------:R-:W-:-:S02]  /*15a0*/  IADD3 R10, PT, PT, R10, 0x4, RZ ;  /* 0x000000040a0a7810 */ /* 0x000fc40007ffe0ff */
[----:B0-----:R-:W-:Y:S01]  /*15b0*/  IADD3 R22, P0, PT, R22, 0x20, RZ ;  /* 0x0000002016167810 */ /* 0x001fe20007f1e0ff */
[----:B------:R-:W-:-:S03]  /*15c0*/  FADD R30, R30, R20 ;  /* 0x000000141e1e7221 */ /* 0x000fc60000000000 */
[----:B------:R-:W-:Y:S02]  /*15d0*/  IADD3.X R23, PT, PT, RZ, R23, RZ, P0, !PT ;  /* 0x00000017ff177210 */ /* 0x000fe400007fe4ff */
[----:B------:R-:W-:Y:S01]  /*15e0*/  ISETP.NE.AND P0, PT, R10, RZ, PT ;  /* 0x000000ff0a00720c */ /* 0x000fe20003f05270 */
[----:B------:R-:W-:Y:S01]  /*15f0*/  FADD R27, R28, R27 ;  /* 0x0000001b1c1b7221 */ /* 0x000fe20000000000 */
[----:B------:R-:W-:-:S03]  /*1600*/  FADD R29, R30, R29 ;  /* 0x0000001d1e1d7221 */ /* 0x000fc60000000000 */
        /* <DEDUP_REMOVED lines=15> */
[----:B------:R-:W-:Y:S06]  /*1700*/  @P0 BRA `(.L_x_10) ;  /* 0xfffffffc00640947 */ /* 0x000fec000383ffff */
[----:B------:R-:W-:-:S07]  /*1710*/  MOV R12, R0 ;  /* 0x00000000000c7202 */ /* 0x000fce0000000f00 */
.L_x_9:
[----:B------:R-:W-:-:S13]  /*1720*/  ISETP.NE.AND P0, PT, R4, RZ, PT ;  /* 0x000000ff0400720c */ /* 0x000fda0003f05270 */
[----:B------:R-:W-:Y:S05]  /*1730*/  @!P0 BRA `(.L_x_8) ;  /* 0x0000000000908947 */ /* 0x000fea0003800000 */
[----:B------:R-:W0:Y:S01]  /*1740*/  LDCU.128 UR8, c[0x0][0x390] ;  /* 0x00007200ff0877ac */ /* 0x000e220008000c00 */
[-C--:B------:R-:W-:Y:S02]  /*1750*/  IADD3 R13, P0, PT, R6, R12.reuse, RZ ;  /* 0x0000000c060d7210 */ /* 0x080fe40007f1e0ff */
[----:B------:R-:W-:Y:S02]  /*1760*/  IADD3 R10, P2, PT, R7, R12, RZ ;  /* 0x0000000c070a7210 */ /* 0x000fe40007f5e0ff */
[----:B------:R-:W-:Y:S02]  /*1770*/  IADD3.X R14, PT, PT, RZ, R9, RZ, P0, !PT ;  /* 0x00000009ff0e7210 */ /* 0x000fe400007fe4ff */
[----:B------:R-:W-:Y:S02]  /*1780*/  IADD3.X R9, PT, PT, RZ, R8, RZ, P2, !PT ;  /* 0x00000008ff097210 */ /* 0x000fe400017fe4ff */
[----:B0-----:R-:W-:Y:S02]  /*1790*/  LEA R6, P1, R13, UR8, 0x3 ;  /* 0x000000080d067c11 */ /* 0x001fe4000f8218ff */
[----:B------:R-:W-:-:S02]  /*17a0*/  LEA R12, P3, R10, UR10, 0x3 ;  /* 0x0000000a0a0c7c11 */ /* 0x000fc4000f8618ff */
[----:B------:R-:W-:Y:S02]  /*17b0*/  LEA.HI.X R7, R13, UR9, R14, 0x3, P1 ;  /* 0x000000090d077c11 */ /* 0x000fe400088f1c0e */
[----:B------:R-:W-:-:S03]  /*17c0*/  LEA.HI.X R13, R10, UR11, R9, 0x3, P3 ;  /* 0x0000000b0a0d7c11 */ /* 0x000fc600098f1c09 */
[----:B------:R-:W2:Y:S04]  /*17d0*/  LDG.E.64.CONSTANT R8, desc[UR6][R6.64] ;  /* 0x0000000606087981 */ /* 0x000ea8000c1e9b00 */
[----:B------:R-:W2:Y:S01]  /*17e0*/  LDG.E.64.CONSTANT R14, desc[UR6][R12.64] ;  /* 0x000000060c0e7981 */ /* 0x000ea2000c1e9b00 */
[----:B------:R-:W-:Y:S01]  /*17f0*/  ISETP.NE.AND P0, PT, R4, 0x1, PT ;  /* 0x000000010400780c */ /* 0x000fe20003f05270 */
[-C--:B--2---:R-:W-:Y:S01]  /*1800*/  FMUL R17, R9, R15.reuse ;  /* 0x0000000f09117220 */ /* 0x084fe20000400000 */
[----:B------:R-:W-:-:S03]  /*1810*/  FMUL R10, R8, R15 ;  /* 0x0000000f080a7220 */ /* 0x000fc60000400000 */
[-C--:B------:R-:W-:Y:S01]  /*1820*/  FFMA R8, R8, R14.reuse, R17 ;  /* 0x0000000e08087223 */ /* 0x080fe20000000011 */
[----:B------:R-:W-:-:S03]  /*1830*/  FFMA R9, R9, R14, -R10 ;  /* 0x0000000e09097223 */ /* 0x000fc6000000080a */
[----:B------:R-:W-:Y:S01]  /*1840*/  FADD R27, R27, R8 ;  /* 0x000000081b1b7221 */ /* 0x000fe20000000000 */
[----:B------:R-:W-:-:S03]  /*1850*/  FADD R20, R20, R9 ;  /* 0x0000000914147221 */ /* 0x000fc60000000000 */
[----:B------:R-:W-:Y:S05]  /*1860*/  @!P0 BRA `(.L_x_8) ;  /* 0x0000000000448947 */ /* 0x000fea0003800000 */
[----:B------:R-:W-:Y:S01]  /*1870*/  ISETP.NE.AND P0, PT, R4, 0x2, PT ;  /* 0x000000020400780c */ /* 0x000fe20003f05270 */
[----:B------:R-:W2:Y:S04]  /*1880*/  LDG.E.64.CONSTANT R14, desc[UR6][R6.64+0x8] ;  /* 0x00000806060e7981 */ /* 0x000ea8000c1e9b00 */
[----:B------:R-:W2:Y:S08]  /*1890*/  LDG.E.64.CONSTANT R8, desc[UR6][R12.64+0x8] ;  /* 0x000008060c087981 */ /* 0x000eb0000c1e9b00 */
[----:B------:R-:W3:Y:S04]  /*18a0*/  @P0 LDG.E.64.CONSTANT R16, desc[UR6][R6.64+0x10] ;  /* 0x0000100606100981 */ /* 0x000ee8000c1e9b00 */
[----:B------:R-:W3:Y:S01]  /*18b0*/  @P0 LDG.E.64.CONSTANT R18, desc[UR6][R12.64+0x10] ;  /* 0x000010060c120981 */ /* 0x000ee2000c1e9b00 */
[-C--:B--2---:R-:W-:Y:S01]  /*18c0*/  FMUL R23, R15, R9.reuse ;  /* 0x000000090f177220 */ /* 0x084fe20000400000 */
[----:B------:R-:W-:-:S03]  /*18d0*/  FMUL R10, R14, R9 ;  /* 0x000000090e0a7220 */ /* 0x000fc60000400000 */
[-C--:B------:R-:W-:Y:S01]  /*18e0*/  FFMA R14, R14, R8.reuse, R23 ;  /* 0x000000080e0e7223 */ /* 0x080fe20000000017 */
[----:B------:R-:W-:-:S03]  /*18f0*/  FFMA R15, R15, R8, -R10 ;  /* 0x000000080f0f7223 */ /* 0x000fc6000000080a */
[----:B------:R-:W-:Y:S01]  /*1900*/  FADD R27, R27, R14 ;  /* 0x0000000e1b1b7221 */ /* 0x000fe20000000000 */
[----:B------:R-:W-:Y:S01]  /*1910*/  FADD R20, R20, R15 ;  /* 0x0000000f14147221 */ /* 0x000fe20000000000 */
[-C--:B---3--:R-:W-:Y:S01]  /*1920*/  @P0 FMUL R9, R17, R19.reuse ;  /* 0x0000001311090220 */ /* 0x088fe20000400000 */
[----:B------:R-:W-:-:S03]  /*1930*/  @P0 FMUL R8, R16, R19 ;  /* 0x0000001310080220 */ /* 0x000fc60000400000 */
[-C--:B------:R-:W-:Y:S01]  /*1940*/  @P0 FFMA R16, R16, R18.reuse, R9 ;  /* 0x0000001210100223 */ /* 0x080fe20000000009 */
[----:B------:R-:W-:-:S03]  /*1950*/  @P0 FFMA R17, R17, R18, -R8 ;  /* 0x0000001211110223 */ /* 0x000fc60000000808 */
[----:B------:R-:W-:Y:S01]  /*1960*/  @P0 FADD R27, R27, R16 ;  /* 0x000000101b1b0221 */ /* 0x000fe20000000000 */
[----:B------:R-:W-:-:S07]  /*1970*/  @P0 FADD R20, R20, R17 ;  /* 0x0000001114140221 */ /* 0x000fce0000000000 */
.L_x_8:
[----:B------:R-:W0:Y:S01]  /*1980*/  LDC.64 R6, c[0x0][0x3b8] ;  /* 0x0000ee00ff067b82 */ /* 0x000e220000000a00 */
[----:B------:R-:W1:Y:S01]  /*1990*/  LDCU UR4, c[0x0][0x38c] ;  /* 0x00007180ff0477ac */ /* 0x000e620008000800 */
[----:B0-----:R-:W-:-:S05]  /*19a0*/  IMAD.WIDE R6, R2, 0x8, R6 ;  /* 0x0000000802067825 */ /* 0x001fca00078e0206 */
[----:B------:R-:W1:Y:S01]  /*19b0*/  LDG.E.64 R8, desc[UR6][R6.64] ;  /* 0x0000000606087981 */ /* 0x000e62000c1e1b00 */
[----:B------:R-:W-:-:S04]  /*19c0*/  IADD3 R2, PT, PT, R3, R2, RZ ;  /* 0x0000000203027210 */ /* 0x000fc80007ffe0ff */
[----:B------:R-:W-:Y:S01]  /*19d0*/  ISETP.GE.AND P0, PT, R2, R11, PT ;  /* 0x0000000b0200720c */ /* 0x000fe20003f06270 */
[----:B-1----:R-:W-:Y:S01]  /*19e0*/  FFMA R8, R27, UR4, R8 ;  /* 0x000000041b087c23 */ /* 0x002fe20008000008 */
[----:B------:R-:W-:-:S05]  /*19f0*/  FFMA R9, R20, UR4, R9 ;  /* 0x0000000414097c23 */ /* 0x000fca0008000009 */
[----:B------:R0:W-:Y:S06]  /*1a00*/  STG.E.64 desc[UR6][R6.64], R8 ;  /* 0x0000000806007986 */ /* 0x0001ec000c101b06 */
[----:B------:R-:W-:Y:S05]  /*1a10*/  @!P0 BRA `(.L_x_14) ;  /* 0xffffffe400c08947 */ /* 0x000fea000383ffff */
[----:B------:R-:W-:Y:S05]  /*1a20*/  EXIT ;  /* 0x000000000000794d */ /* 0x000fea0003800000 */
.L_x_15:
        /* <DEDUP_REMOVED lines=13> */
.L_x_33:


//--------------------- .text._ZN4fkpm20outer_product_kernelIddEEviiiT0_PKT_S4_iPKiS6_PS2_ --------------------------
	.section	.text._ZN4fkpm20outer_product_kernelIddEEviiiT0_PKT_S4_iPKiS6_PS2_,"ax",@progbits
	.align	128
        .global         _ZN4fkpm20outer_product_kernelIddEEviiiT0_PKT_S4_iPKiS6_PS2_
        .type           _ZN4fkpm20outer_product_kernelIddEEviiiT0_PKT_S4_iPKiS6_PS2_,@function
        .size           _ZN4fkpm20outer_product_kernelIddEEviiiT0_PKT_S4_iPKiS6_PS2_,(.L_x_34 - _ZN4fkpm20outer_product_kernelIddEEviiiT0_PKT_S4_iPKiS6_PS2_)
        .other          _ZN4fkpm20outer_product_kernelIddEEviiiT0_PKT_S4_iPKiS6_PS2_,@"STO_CUDA_ENTRY STV_DEFAULT"
_ZN4fkpm20outer_product_kernelIddEEviiiT0_PKT_S4_iPKiS6_PS2_:
.text._ZN4fkpm20outer_product_kernelIddEEviiiT0_PKT_S4_iPKiS6_PS2_:
        /* <DEDUP_REMOVED lines=12> */
[----:B------:R-:W1:Y:S01]  /*00c0*/  LDCU.64 UR4, c[0x0][0x3a0] ;  /* 0x00007400ff0477ac */ /* 0x000e620008000a00 */
[----:B------:R-:W2:Y:S01]  /*00d0*/  LDCU UR6, c[0x0][0x370] ;  /* 0x00006e00ff0677ac */ /* 0x000ea20008000800 */
[----:B------:R-:W3:Y:S01]  /*00e0*/  LDCU.64 UR8, c[0x0][0x358] ;  /* 0x00006b00ff0877ac */ /* 0x000ee20008000a00 */
[----:B-1----:R-:W-:Y:S01]  /*00f0*/  UIADD3 UR4, UP0, UPT, UR4, 0x10, URZ ;  /* 0x0000001004047890 */ /* 0x002fe2000ff1e0ff */
[----:B--2---:R-:W-:Y:S01]  /*0100*/  IMAD R4, R4, UR6, RZ ;  /* 0x0000000604047c24 */ /* 0x004fe2000f8e02ff */
[C---:B0-----:R-:W-:Y:S02]  /*0110*/  LOP3.LUT R3, R6.reuse, 0x7ffffffc, RZ, 0xc0, !PT ;  /* 0x7ffffffc06037812 */ /* 0x041fe400078ec0ff */
[----:B------:R-:W-:Y:S01]  /*0120*/  UIADD3.X UR5, UPT, UPT, URZ, UR5, URZ, UP0, !UPT ;  /* 0x00000005ff057290 */ /* 0x000fe200087fe4ff */
[----:B------:R-:W-:Y:S02]  /*0130*/  LOP3.LUT R6, R6, 0x3, RZ, 0xc0, !PT ;  /* 0x0000000306067812 */ /* 0x000fe400078ec0ff */
[----:B---3--:R-:W-:-:S09]  /*0140*/  IMAD.MOV R7, RZ, RZ, -R3 ;  /* 0x000000ffff077224 */ /* 0x008fd200078e0a03 */
.L_x_22:
[-C--:B------:R-:W-:Y:S01]  /*0150*/  IABS R12, R0.reuse ;  /* 0x00000000000c7213 */ /* 0x080fe20000000000 */
[----:B0-----:R-:W0:Y:S01]  /*0160*/  LDCU UR6, c[0x0][0x388] ;  /* 0x00007100ff0677ac */ /* 0x001e220008000800 */
[----:B------:R-:W-:Y:S01]  /*0170*/  IABS R8, R5 ;  /* 0x0000000500087213 */ /* 0x000fe20000000000 */
[----:B------:R-:W1:Y:S01]  /*0180*/  LDC.64 R16, c[0x0][0x3b0] ;  /* 0x0000ec00ff107b82 */ /* 0x000e620000000a00 */
[----:B------:R-:W2:Y:S01]  /*0190*/  I2F.RP R9, R12 ;  /* 0x0000000c00097306 */ /* 0x000ea20000209400 */
[----:B------:R-:W-:-:S06]  /*01a0*/  IABS R14, R0 ;  /* 0x00000000000e7213 */ /* 0x000fcc0000000000 */
[----:B------:R-:W3:Y:S01]  /*01b0*/  LDC.64 R18, c[0x0][0x3b8] ;  /* 0x0000ee00ff127b82 */ /* 0x000ee20000000a00 */
[----:B--2---:R-:W2:Y:S01]  /*01c0*/  MUFU.RCP R9, R9 ;  /* 0x0000000900097308 */ /* 0x004ea20000001000 */
[----:B0-----:R-:W-:Y:S01]  /*01d0*/  UISETP.GE.AND UP0, UPT, UR6, 0x1, UPT ;  /* 0x000000010600788c */ /* 0x001fe2000bf06270 */
[----:B--2---:R-:W-:Y:S02]  /*01e0*/  VIADD R10, R9, 0xffffffe ;  /* 0x0ffffffe090a7836 */ /* 0x004fe40000000000 */
[----:B------:R-:W-:Y:S01]  /*01f0*/  IMAD.MOV R9, RZ, RZ, -R14 ;  /* 0x000000ffff097224 */ /* 0x000fe200078e0a0e */
[----:B------:R-:W-:-:S03]  /*0200*/  CS2R R14, SRZ ;  /* 0x00000000000e7805 */ /* 0x000fc6000001ff00 */
[----:B------:R0:W2:Y:S02]  /*0210*/  F2I.FTZ.U32.TRUNC.NTZ R11, R10 ;  /* 0x0000000a000b7305 */ /* 0x0000a4000021f000 */
[----:B0-----:R-:W-:Y:S02]  /*0220*/  IMAD.MOV.U32 R10, RZ, RZ, RZ ;  /* 0x000000ffff0a7224 */ /* 0x001fe400078e00ff */
[----:B--2---:R-:W-:-:S04]  /*0230*/  IMAD.MOV R13, RZ, RZ, -R11 ;  /* 0x000000ffff0d7224 */ /* 0x004fc800078e0a0b */
[----:B------:R-:W-:-:S04]  /*0240*/  IMAD R13, R13, R12, RZ ;  /* 0x0000000c0d0d7224 */ /* 0x000fc800078e02ff */
[----:B------:R-:W-:-:S06]  /*0250*/  IMAD.HI.U32 R11, R11, R13, R10 ;  /* 0x0000000d0b0b7227 */ /* 0x000fcc00078e000a */
[----:B------:R-:W-:-:S04]  /*0260*/  IMAD.HI.U32 R11, R11, R8, RZ ;  /* 0x000000080b0b7227 */ /* 0x000fc800078e00ff */
[----:B------:R-:W-:-:S05]  /*0270*/  IMAD R9, R11, R9, R8 ;  /* 0x000000090b097224 */ /* 0x000fca00078e0208 */
[----:B------:R-:W-:-:S13]  /*0280*/  ISETP.GT.U32.AND P1, PT, R12, R9, PT ;  /* 0x000000090c00720c */ /* 0x000fda0003f24070 */
[-C--:B------:R-:W-:Y:S01]  /*0290*/  @!P1 IADD3 R9, PT, PT, R9, -R12.reuse, RZ ;  /* 0x8000000c09099210 */ /* 0x080fe20007ffe0ff */
[----:B------:R-:W-:Y:S01]  /*02a0*/  @!P1 VIADD R11, R11, 0x1 ;  /* 0x000000010b0b9836 */ /* 0x000fe20000000000 */
[----:B------:R-:W-:Y:S02]  /*02b0*/  ISETP.NE.AND P1, PT, R0, RZ, PT ;  /* 0x000000ff0000720c */ /* 0x000fe40003f25270 */
[----:B------:R-:W-:Y:S02]  /*02c0*/  ISETP.GE.U32.AND P0, PT, R9, R12, PT ;  /* 0x0000000c0900720c */ /* 0x000fe40003f06070 */
[----:B------:R-:W-:-:S04]  /*02d0*/  LOP3.LUT R9, R5, R0, RZ, 0x3c, !PT ;  /* 0x0000000005097212 */ /* 0x000fc800078e3cff */
[----:B------:R-:W-:-:S07]  /*02e0*/  ISETP.GE.AND P2, PT, R9, RZ, PT ;  /* 0x000000ff0900720c */ /* 0x000fce0003f46270 */
[----:B------:R-:W-:-:S06]  /*02f0*/  @P0 VIADD R11, R11, 0x1 ;  /* 0x000000010b0b0836 */ /* 0x000fcc0000000000 */
[----:B------:R-:W-:Y:S01]  /*0300*/  @!P2 IMAD.MOV R11, RZ, RZ, -R11 ;  /* 0x000000ffff0ba224 */ /* 0x000fe200078e0a0b */
        /* <DEDUP_REMOVED lines=8> */
[----:B-1----:R-:W-:-:S04]  /*0390*/  IABS R11, R12 ;  /* 0x0000000c000b7213 */ /* 0x002fc80000000000 */
[----:B------:R-:W1:Y:S08]  /*03a0*/  I2F.RP R13, R11 ;  /* 0x0000000b000d7306 */ /* 0x000e700000209400 */
[----:B-1----:R-:W1:Y:S02]  /*03b0*/  MUFU.RCP R13, R13 ;  /* 0x0000000d000d7308 */ /* 0x002e640000001000 */
[----:B-1----:R-:W-:Y:S01]  /*03c0*/  VIADD R14, R13, 0xffffffe ;  /* 0x0ffffffe0d0e7836 */ /* 0x002fe20000000000 */
[----:B------:R-:W-:-:S05]  /*03d0*/  LOP3.LUT R13, RZ, R12, RZ, 0x33, !PT ;  /* 0x0000000cff0d7212 */ /* 0x000fca00078e33ff */
[----:B------:R1:W4:Y:S02]  /*03e0*/  F2I.FTZ.U32.TRUNC.NTZ R15, R14 ;  /* 0x0000000e000f7305 */ /* 0x000324000021f000 */
[----:B-1----:R-:W-:Y:S01]  /*03f0*/  IMAD.MOV.U32 R14, RZ, RZ, RZ ;  /* 0x000000ffff0e7224 */ /* 0x002fe200078e00ff */
[----:B----4-:R-:W-:-:S05]  /*0400*/  IADD3 R20, PT, PT, RZ, -R15, RZ ;  /* 0x8000000fff147210 */ /* 0x010fca0007ffe0ff */
[----:B0-----:R-:W-:-:S04]  /*0410*/  IMAD R17, R20, R11, RZ ;  /* 0x0000000b14117224 */ /* 0x001fc800078e02ff */
[----:B------:R-:W-:-:S06]  /*0420*/  IMAD.HI.U32 R15, R15, R17, R14 ;  /* 0x000000110f0f7227 */ /* 0x000fcc00078e000e */
[----:B------:R-:W-:-:S04]  /*0430*/  IMAD.HI.U32 R16, R15, R8, RZ ;  /* 0x000000080f107227 */ /* 0x000fc800078e00ff */
[----:B------:R-:W-:-:S04]  /*0440*/  IMAD.MOV R17, RZ, RZ, -R16 ;  /* 0x000000ffff117224 */ /* 0x000fc800078e0a10 */
[----:B------:R-:W-:-:S05]  /*0450*/  IMAD R8, R11, R17, R8 ;  /* 0x000000110b087224 */ /* 0x000fca00078e0208 */
[----:B------:R-:W-:-:S13]  /*0460*/  ISETP.GT.U32.AND P1, PT, R11, R8, PT ;  /* 0x000000080b00720c */ /* 0x000fda0003f24070 */
[----:B------:R-:W-:Y:S02]  /*0470*/  @!P1 IMAD.IADD R8, R8, 0x1, -R11 ;  /* 0x0000000108089824 */ /* 0x000fe400078e0a0b */
[----:B------:R-:W-:-:S03]  /*0480*/  @!P1 VIADD R16, R16, 0x1 ;  /* 0x0000000110109836 */ /* 0x000fc60000000000 */
[----:B------:R-:W-:Y:S02]  /*0490*/  ISETP.GE.U32.AND P0, PT, R8, R11, PT ;  /* 0x0000000b0800720c */ /* 0x000fe40003f06070 */
[----:B------:R-:W-:-:S04]  /*04a0*/  LOP3.LUT R8, R5, R12, RZ, 0x3c, !PT ;  /* 0x0000000c05087212 */ /* 0x000fc800078e3cff */
[----:B------:R-:W-:-:S07]  /*04b0*/  ISETP.GE.AND P2, PT, R8, RZ, PT ;  /* 0x000000ff0800720c */ /* 0x000fce0003f46270 */
[----:B------:R-:W-:Y:S02]  /*04c0*/  @P0 IADD3 R16, PT, PT, R16, 0x1, RZ ;  /* 0x0000000110100810 */ /* 0x000fe40007ffe0ff */
[----:B------:R-:W-:-:S04]  /*04d0*/  ISETP.NE.AND P0, PT, R12, RZ, PT ;  /* 0x000000ff0c00720c */ /* 0x000fc80003f05270 */
[----:B------:R-:W-:-:S05]  /*04e0*/  @!P2 IMAD.MOV R16, RZ, RZ, -R16 ;  /* 0x000000ffff10a224 */ /* 0x000fca00078e0a10 */
[----:B------:R-:W-:-:S04]  /*04f0*/  SEL R16, R13, R16, !P0 ;  /* 0x000000100d107207 */ /* 0x000fc80004000000 */
[----:B------:R-:W-:Y:S02]  /*0500*/  IABS R8, R16 ;  /* 0x0000001000087213 */ /* 0x000fe40000000000 */
[C---:B------:R-:W-:Y:S02]  /*0510*/  ISETP.GE.AND P2, PT, R16.reuse, RZ, PT ;  /* 0x000000ff1000720c */ /* 0x040fe40003f46270 */
[----:B------:R-:W-:Y:S01]  /*0520*/  IADD3 R16, PT, PT, -R16, RZ, RZ ;  /* 0x000000ff10107210 */ /* 0x000fe20007ffe1ff */
[----:B------:R-:W-:-:S04]  /*0530*/  IMAD.HI.U32 R15, R15, R8, RZ ;  /* 0x000000080f0f7227 */ /* 0x000fc800078e00ff */
[----:B------:R-:W-:-:S04]  /*0540*/  IMAD.MOV R15, RZ, RZ, -R15 ;  /* 0x000000ffff0f7224 */ /* 0x000fc800078e0a0f */
[----:B------:R-:W-:Y:S01]  /*0550*/  IMAD R8, R11, R15, R8 ;  /* 0x0000000f0b087224 */ /* 0x000fe200078e0208 */
[----:B------:R-:W-:-:S04]  /*0560*/  CS2R R14, SRZ ;  /* 0x00000000000e7805 */ /* 0x000fc8000001ff00 */
[----:B------:R-:W-:-:S13]  /*0570*/  ISETP.GT.U32.AND P1, PT, R11, R8, PT ;  /* 0x000000080b00720c */ /* 0x000fda0003f24070 */
[----:B------:R-:W-:-:S05]  /*0580*/  @!P1 IMAD.IADD R8, R8, 0x1, -R11 ;  /* 0x0000000108089824 */ /* 0x000fca00078e0a0b */
[----:B------:R-:W-:-:S13]  /*0590*/  ISETP.GT.U32.AND P1, PT, R11, R8, PT ;  /* 0x000000080b00720c */ /* 0x000fda0003f24070 */
[----:B------:R-:W-:-:S04]  /*05a0*/  @!P1 IMAD.IADD R8, R8, 0x1, -R11 ;  /* 0x0000000108089824 */ /* 0x000fc800078e0a0b */
[----:B------:R-:W-:-:S05]  /*05b0*/  @!P2 IMAD.MOV R8, RZ, RZ, -R8 ;  /* 0x000000ffff08a224 */ /* 0x000fca00078e0a08 */
[----:B------:R-:W-:Y:S01]  /*05c0*/  SEL R13, R13, R8, !P0 ;  /* 0x000000080d0d7207 */ /* 0x000fe20004000000 */
[----:B------:R-:W-:-:S04]  /*05d0*/  IMAD R8, R12, R16, R5 ;  /* 0x000000100c087224 */ /* 0x000fc800078e0205 */
[-C--:B--2---:R-:W-:Y:S02]  /*05e0*/  IMAD R8, R9, R12.reuse, R8 ;  /* 0x0000000c09087224 */ /* 0x084fe400078e0208 */
[----:B---3--:R-:W-:Y:S02]  /*05f0*/  IMAD R10, R10, R12, R13 ;  /* 0x0000000c0a0a7224 */ /* 0x008fe400078e020d */
[----:B------:R-:W-:Y:S02]  /*0600*/  IMAD R22, R8, UR6, RZ ;  /* 0x0000000608167c24 */ /* 0x000fe4000f8e02ff */
[----:B------:R-:W-:Y:S02]  /*0610*/  IMAD R23, R10, UR6, RZ ;  /* 0x000000060a177c24 */ /* 0x000fe4000f8e02ff */
[----:B------:R-:W-:Y:S01]  /*0620*/  IMAD.MOV.U32 R12, RZ, RZ, RZ ;  /* 0x000000ffff0c7224 */ /* 0x000fe200078e00ff */
[----:B------:R-:W-:Y:S02]  /*0630*/  SHF.R.S32.HI R25, RZ, 0x1f, R22 ;  /* 0x0000001fff197819 */ /* 0x000fe40000011416 */
[----:B------:R-:W-:Y:S01]  /*0640*/  SHF.R.S32.HI R24, RZ, 0x1f, R23 ;  /* 0x0000001fff187819 */ /* 0x000fe20000011417 */
[----:B------:R-:W-:Y:S06]  /*0650*/  BRA.U !UP0, `(.L_x_17) ;  /* 0x00000009082c7547 */ /* 0x000fec000b800000 */
[----:B------:R-:W0:Y:S01]  /*0660*/  LDCU.64 UR6, c[0x0][0x398] ;  /* 0x00007300ff0677ac */ /* 0x000e220008000a00 */
[----:B------:R-:W-:Y:S01]  /*0670*/  IMAD.MOV R9, RZ, RZ, -R3 ;  /* 0x000000ffff097224 */ /* 0x000fe200078e0a03 */
[----:B------:R-:W-:Y:S01]  /*0680*/  LEA R8, P1, R23, UR4, 0x3 ;  /* 0x0000000417087c11 */ /* 0x000fe2000f8218ff */
[----:B------:R-:W-:Y:S01]  /*0690*/  IMAD.MOV.U32 R26, RZ, RZ, R7 ;  /* 0x000000ffff1a7224 */ /* 0x000fe200078e0007 */
[----:B------:R-:W-:Y:S02]  /*06a0*/  CS2R R14, SRZ ;  /* 0x00000000000e7805 */ /* 0x000fe4000001ff00 */
[----:B------:R-:W-:Y:S02]  /*06b0*/  ISETP.GE.AND P0, PT, R9, RZ, PT ;  /* 0x000000ff0900720c */ /* 0x000fe40003f06270 */
[----:B------:R-:W-:Y:S02]  /*06c0*/  LEA.HI.X R9, R23, UR5, R24, 0x3, P1 ;  /* 0x0000000517097c11 */ /* 0x000fe400088f1c18 */
[----:B0-----:R-:W-:-:S04]  /*06d0*/  LEA R10, P2, R22, UR6, 0x3 ;  /* 0x00000006160a7c11 */ /* 0x001fc8000f8418ff */
[----:B------:R-:W-:-:S05]  /*06e0*/  LEA.HI.X R11, R22, UR7, R25, 0x3, P2 ;  /* 0x00000007160b7c11 */ /* 0x000fca00090f1c19 */
[----:B------:R-:W-:Y:S05]  /*06f0*/  @P0 BRA `(.L_x_18) ;  /* 0x0000000400a40947 */ /* 0x000fea0003800000 */
[----:B------:R-:W-:Y:S02]  /*0700*/  IADD3 R13, PT, PT, -R26, RZ, RZ ;  /* 0x000000ff1a0d7210 */ /* 0x000fe40007ffe1ff */
[----:B------:R-:W-:Y:S02]  /*0710*/  PLOP3.LUT P0, PT, PT, PT, PT, 0x80, 0x8 ;  /* 0x000000000008781c */ /* 0x000fe40003f0f070 */
[----:B------:R-:W-:-:S13]  /*0720*/  ISETP.GT.AND P1, PT, R13, 0xc, PT ;  /* 0x0000000c0d00780c */ /* 0x000fda0003f24270 */
[----:B------:R-:W-:Y:S05]  /*0730*/  @!P1 BRA `(.L_x_19) ;  /* 0x0000000000f49947 */ /* 0x000fea0003800000 */
[----:B------:R-:W-:-:S13]  /*0740*/  PLOP3.LUT P0, PT, PT, PT, PT, 0x8, 0x80 ;  /* 0x000000000080781c */ /* 0x000fda0003f0e170 */
.L_x_20:
[----:B------:R-:W2:Y:S04]  /*0750*/  LDG.E.64.CONSTANT R18, desc[UR8][R10.64] ;  /* 0x000000080a127981 */ /* 0x000ea8000c1e9b00 */
[----:B------:R-:W2:Y:S04]  /*0760*/  LDG.E.64.CONSTANT R16, desc[UR8][R8.64+-0x10] ;  /* 0xfffff00808107981 */ /* 0x000ea8000c1e9b00 */
[----:B------:R-:W3:Y:S04]  /*0770*/  LDG.E.64.CONSTANT R12, desc[UR8][R10.64+0x8] ;  /* 0x000008080a0c7981 */ /* 0x000ee8000c1e9b00 */
[----:B------:R-:W3:Y:S01]  /*0780*/  LDG.E.64.CONSTANT R20, desc[UR8][R8.64+-0x8] ;  /* 0xfffff80808147981 */ /* 0x000ee2000c1e9b00 */
[----:B--2---:R-:W-:-:S03]  /*0790*/  DFMA R16, R18, R16, R14 ;  /* 0x000000101210722b */ /* 0x004fc6000000000e */
[----:B------:R-:W2:Y:S04]  /*07a0*/  LDG.E.64.CONSTANT R14, desc[UR8][R10.64+0x10] ;  /* 0x000010080a0e7981 */ /* 0x000ea8000c1e9b00 */
[----:B------:R-:W2:Y:S01]  /*07b0*/  LDG.E.64.CONSTANT R18, desc[UR8][R8.64] ;  /* 0x0000000808127981 */ /* 0x000ea2000c1e9b00 */
[----:B---3--:R-:W-:-:S03]  /*07c0*/  DFMA R20, R12, R20, R16 ;  /* 0x000000140c14722b */ /* 0x008fc60000000010 */
        /* <DEDUP_REMOVED lines=38> */
[----:B------:R-:W-:-:S05]  /*0a30*/  VIADD R26, R26, 0x10 ;  /* 0x000000101a1a7836 */ /* 0x000fca0000000000 */
[----:B------:R-:W-:Y:S01]  /*0a40*/  ISETP.GE.AND P1, PT, R26, -0xc, PT ;  /* 0xfffffff41a00780c */ /* 0x000fe20003f26270 */
[----:B--2---:R-:W-:Y:S01]  /*0a50*/  DFMA R16, R18, R16, R20 ;  /* 0x000000101210722b */ /* 0x004fe20000000014 */
[----:B------:R-:W-:Y:S02]  /*0a60*/  IADD3 R18, P3, PT, R10, 0x80, RZ ;  /* 0x000000800a127810 */ /* 0x000fe40007f7e0ff */
[----:B------:R-:W-:-:S03]  /*0a70*/  IADD3 R20, P2, PT, R8, 0x80, RZ ;  /* 0x0000008008147810 */ /* 0x000fc60007f5e0ff */
[----:B------:R-:W-:Y:S02]  /*0a80*/  IMAD.X R19, RZ, RZ, R11, P3 ;  /* 0x000000ffff137224 */ /* 0x000fe400018e060b */
[----:B---3--:R-:W-:Y:S01]  /*0a90*/  DFMA R14, R12, R14, R16 ;  /* 0x0000000e0c0e722b */ /* 0x008fe20000000010 */
[----:B------:R-:W-:Y:S02]  /*0aa0*/  IMAD.X R21, RZ, RZ, R9, P2 ;  /* 0x000000ffff157224 */ /* 0x000fe400010e0609 */
[----:B------:R-:W-:Y:S01]  /*0ab0*/  IMAD.MOV.U32 R10, RZ, RZ, R18 ;  /* 0x000000ffff0a7224 */ /* 0x000fe200078e0012 */
[----:B------:R-:W-:Y:S01]  /*0ac0*/  MOV R11, R19 ;  /* 0x00000013000b7202 */ /* 0x000fe20000000f00 */
[----:B------:R-:W-:Y:S02]  /*0ad0*/  IMAD.MOV.U32 R8, RZ, RZ, R20 ;  /* 0x000000ffff087224 */ /* 0x000fe400078e0014 */
[----:B------:R-:W-:Y:S01]  /*0ae0*/  IMAD.MOV.U32 R9, RZ, RZ, R21 ;  /* 0x000000ffff097224 */ /* 0x000fe200078e0015 */
[----:B------:R-:W-:Y:S06]  /*0af0*/  @!P1 BRA `(.L_x_20) ;  /* 0xfffffffc00149947 */ /* 0x000fec000383ffff */
[----:B------:R-:W-:-:S07]  /*0b00*/  IMAD.MOV.U32 R12, RZ, RZ, R3 ;  /* 0x000000ffff0c7224 */ /* 0x000fce00078e0003 */
.L_x_19:
[----:B------:R-:W-:-:S05]  /*0b10*/  IMAD.MOV R13, RZ, RZ, -R26 ;  /* 0x000000ffff0d7224 */ /* 0x000fca00078e0a1a */
[----:B------:R-:W-:-:S13]  /*0b20*/  ISETP.GT.AND P1, PT, R13, 0x4, PT ;  /* 0x000000040d00780c */ /* 0x000fda0003f24270 */
[----:B------:R-:W-:Y:S05]  /*0b30*/  @!P1 BRA `(.L_x_21) ;  /* 0x00000000008c9947 */ /* 0x000fea0003800000 */
        /* <DEDUP_REMOVED lines=22> */
[----:B------:R-:W-:Y:S01]  /*0ca0*/  PLOP3.LUT P0, PT, PT, PT, PT, 0x8, 0x80 ;  /* 0x000000000080781c */ /* 0x000fe20003f0e170 */
[----:B------:R-:W-:Y:S01]  /*0cb0*/  VIADD R26, R26, 0x8 ;  /* 0x000000081a1a7836 */ /* 0x000fe20000000000 */
[----:B--2---:R-:W-:Y:S01]  /*0cc0*/  DFMA R16, R18, R16, R20 ;  /* 0x000000101210722b */ /* 0x004fe20000000014 */
[----:B------:R-:W-:Y:S02]  /*0cd0*/  IADD3 R18, P2, PT, R10, 0x40, RZ ;  /* 0x000000400a127810 */ /* 0x000fe40007f5e0ff */
[----:B------:R-:W-:-:S03]  /*0ce0*/  IADD3 R20, P1, PT, R8, 0x40, RZ ;  /* 0x0000004008147810 */ /* 0x000fc60007f3e0ff */
[----:B------:R-:W-:Y:S01]  /*0cf0*/  IMAD.X R19, RZ, RZ, R11, P2 ;  /* 0x000000ffff137224 */ /* 0x000fe200010e060b */
[----:B------:R-:W-:Y:S01]  /*0d00*/  IADD3.X R21, PT, PT, RZ, R9, RZ, P1, !PT ;  /* 0x00000009ff157210 */ /* 0x000fe20000ffe4ff */
[----:B---3--:R-:W-:Y:S01]  /*0d10*/  DFMA R14, R14, R12, R16 ;  /* 0x0000000c0e0e722b */ /* 0x008fe20000000010 */
[----:B------:R-:W-:Y:S02]  /*0d20*/  IMAD.MOV.U32 R10, RZ, RZ, R18 ;  /* 0x000000ffff0a7224 */ /* 0x000fe400078e0012 */
[----:B------:R-:W-:Y:S01]  /*0d30*/  IMAD.MOV.U32 R12, RZ, RZ, R3 ;  /* 0x000000ffff0c7224 */ /* 0x000fe200078e0003 */
[----:B------:R-:W-:Y:S01]  /*0d40*/  MOV R11, R19 ;  /* 0x00000013000b7202 */ /* 0x000fe20000000f00 */
[----:B------:R-:W-:Y:S02]  /*0d50*/  IMAD.MOV.U32 R8, RZ, RZ, R20 ;  /* 0x000000ffff087224 */ /* 0x000fe400078e0014 */
[----:B------:R-:W-:-:S07]  /*0d60*/  IMAD.MOV.U32 R9, RZ, RZ, R21 ;  /* 0x000000ffff097224 */ /* 0x000fce00078e0015 */
.L_x_21:
[----:B------:R-:W-:-:S13]  /*0d70*/  ISETP.NE.OR P0, PT, R26, RZ, P0 ;  /* 0x000000ff1a00720c */ /* 0x000fda0000705670 */
[----:B------:R-:W-:Y:S05]  /*0d80*/  @!P0 BRA `(.L_x_17) ;  /* 0x0000000000608947 */ /* 0x000fea0003800000 */
.L_x_18:
        /* <DEDUP_REMOVED lines=11> */
[----:B------:R-:W-:Y:S01]  /*0e40*/  ISETP.NE.AND P0, PT, R26, RZ, PT ;  /* 0x000000ff1a00720c */ /* 0x000fe20003f05270 */
[----:B--2---:R-:W-:Y:S01]  /*0e50*/  DFMA R14, R12, R14, R16 ;  /* 0x0000000e0c0e722b */ /* 0x004fe20000000010 */
[----:B------:R-:W-:Y:S02]  /*0e60*/  IADD3 R12, P2, PT, R10, 0x20, RZ ;  /* 0x000000200a0c7810 */ /* 0x000fe40007f5e0ff */
[----:B------:R-:W-:-:S03]  /*0e70*/  IADD3 R16, P1, PT, R8, 0x20, RZ ;  /* 0x0000002008107810 */ /* 0x000fc60007f3e0ff */
[----:B------:R-:W-:Y:S01]  /*0e80*/  IMAD.X R13, RZ, RZ, R11, P2 ;  /* 0x000000ffff0d7224 */ /* 0x000fe200010e060b */
[----:B------:R-:W-:Y:S01]  /*0e90*/  IADD3.X R17, PT, PT, RZ, R9, RZ, P1, !PT ;  /* 0x00000009ff117210 */ /* 0x000fe20000ffe4ff */
[----:B---3--:R-:W-:Y:S01]  /*0ea0*/  DFMA R14, R18, R20, R14 ;  /* 0x00000014120e722b */ /* 0x008fe2000000000e */
[----:B------:R-:W-:Y:S02]  /*0eb0*/  IMAD.MOV.U32 R10, RZ, RZ, R12 ;  /* 0x000000ffff0a7224 */ /* 0x000fe400078e000c */
[----:B------:R-:W-:Y:S02]  /*0ec0*/  IMAD.MOV.U32 R11, RZ, RZ, R13 ;  /* 0x000000ffff0b7224 */ /* 0x000fe400078e000d */
[----:B------:R-:W-:Y:S02]  /*0ed0*/  IMAD.MOV.U32 R8, RZ, RZ, R16 ;  /* 0x000000ffff087224 */ /* 0x000fe400078e0010 */
[----:B------:R-:W-:Y:S01]  /*0ee0*/  IMAD.MOV.U32 R9, RZ, RZ, R17 ;  /* 0x000000ffff097224 */ /* 0x000fe200078e0011 */
[----:B------:R-:W-:Y:S06]  /*0ef0*/  @P0 BRA `(.L_x_18) ;  /* 0xfffffffc00a40947 */ /* 0x000fec000383ffff */
[----:B------:R-:W-:-:S07]  /*0f00*/  MOV R12, R3 ;  /* 0x00000003000c7202 */ /* 0x000fce0000000f00 */
.L_x_17:
        /* <DEDUP_REMOVED lines=12> */
[----:B------:R-:W2:Y:S04]  /*0fd0*/  LDG.E.64.CONSTANT R12, desc[UR8][R10.64] ;  /* 0x000000080a0c7981 */ /* 0x000ea8000c1e9b00 */
[----:B------:R-:W2:Y:S01]  /*0fe0*/  LDG.E.64.CONSTANT R16, desc[UR8][R8.64] ;  /* 0x0000000808107981 */ /* 0x000ea2000c1e9b00 */
[----:B------:R-:W-:Y:S01]  /*0ff0*/  ISETP.NE.AND P0, PT, R6, 0x1, PT ;  /* 0x000000010600780c */ /* 0x000fe20003f05270 */
[----:B--2---:R-:W-:-:S12]  /*1000*/  DFMA R14, R12, R16, R14 ;  /* 0x000000100c0e722b */ /* 0x004fd8000000000e */
[----:B------:R-:W-:Y:S05]  /*1010*/  @!P0 BRA `(.L_x_16) ;  /* 0x00000000001c8947 */ /* 0x000fea0003800000 */
[----:B------:R-:W-:Y:S01]  /*1020*/  ISETP.NE.AND P0, PT, R6, 0x2, PT ;  /* 0x000000020600780c */ /* 0x000fe20003f05270 */
[----:B------:R-:W2:Y:S04]  /*1030*/  LDG.E.64.CONSTANT R12, desc[UR8][R10.64+0x8] ;  /* 0x000008080a0c7981 */ /* 0x000ea8000c1e9b00 */
[----:B------:R-:W2:Y:S08]  /*1040*/  LDG.E.64.CONSTANT R16, desc[UR8][R8.64+0x8] ;  /* 0x0000080808107981 */ /* 0x000eb0000c1e9b00 */
[----:B------:R-:W3:Y:S04]  /*1050*/  @P0 LDG.E.64.CONSTANT R18, desc[UR8][R10.64+0x10] ;  /* 0x000010080a120981 */ /* 0x000ee8000c1e9b00 */
[----:B------:R-:W3:Y:S01]  /*1060*/  @P0 LDG.E.64.CONSTANT R20, desc[UR8][R8.64+0x10] ;  /* 0x0000100808140981 */ /* 0x000ee2000c1e9b00 */
[----:B--2---:R-:W-:-:S08]  /*1070*/  DFMA R14, R12, R16, R14 ;  /* 0x000000100c0e722b */ /* 0x004fd0000000000e */
[----:B---3--:R-:W-:-:S11]  /*1080*/  @P0 DFMA R14, R18, R20, R14 ;  /* 0x00000014120e022b */ /* 0x008fd6000000000e */
.L_x_16:
[----:B------:R-:W0:Y:S01]  /*1090*/  LDC.64 R8, c[0x0][0x3c0] ;  /* 0x0000f000ff087b82 */ /* 0x000e220000000a00 */
[----:B------:R-:W1:Y:S01]  /*10a0*/  LDCU.64 UR6, c[0x0][0x390] ;  /* 0x00007200ff0677ac */ /* 0x000e620008000a00 */
[----:B0-----:R-:W-:-:S05]  /*10b0*/  IMAD.WIDE R8, R5, 0x8, R8 ;  /* 0x0000000805087825 */ /* 0x001fca00078e0208 */
[----:B------:R-:W1:Y:S01]  /*10c0*/  LDG.E.64 R10, desc[UR8][R8.64] ;  /* 0x00000008080a7981 */ /* 0x000e62000c1e1b00 */
[----:B------:R-:W-:-:S05]  /*10d0*/  IMAD.IADD R5, R4, 0x1, R5 ;  /* 0x0000000104057824 */ /* 0x000fca00078e0205 */
[----:B------:R-:W-:Y:S01]  /*10e0*/  ISETP.GE.AND P0, PT, R5, R2, PT ;  /* 0x000000020500720c */ /* 0x000fe20003f06270 */
[----:B-1----:R-:W-:-:S07]  /*10f0*/  DFMA R10, R14, UR6, R10 ;  /* 0x000000060e0a7c2b */ /* 0x002fce000800000a */
[----:B------:R0:W-:Y:S05]  /*1100*/  STG.E.64 desc[UR8][R8.64], R10 ;  /* 0x0000000a08007986 */ /* 0x0001ea000c101b08 */
[----:B------:R-:W-:Y:S05]  /*1110*/  @!P0 BRA `(.L_x_22) ;  /* 0xfffffff0000c8947 */ /* 0x000fea000383ffff */
[----:B------:R-:W-:Y:S05]  /*1120*/  EXIT ;  /* 0x000000000000794d */ /* 0x000fea0003800000 */
.L_x_23:
        /* <DEDUP_REMOVED lines=13> */
.L_x_34:


//--------------------- .text._ZN4fkpm20outer_product_kernelIffEEviiiT0_PKT_S4_iPKiS6_PS2_ --------------------------
	.section	.text._ZN4fkpm20outer_product_kernelIffEEviiiT0_PKT_S4_iPKiS6_PS2_,"ax",@progbits
	.align	128
        .global         _ZN4fkpm20outer_product_kernelIffEEviiiT0_PKT_S4_iPKiS6_PS2_
        .type           _ZN4fkpm20outer_product_kernelIffEEviiiT0_PKT_S4_iPKiS6_PS2_,@function
        .size           _ZN4fkpm20outer_product_kernelIffEEviiiT0_PKT_S4_iPKiS6_PS2_,(.L_x_35 - _ZN4fkpm20outer_product_kernelIffEEviiiT0_PKT_S4_iPKiS6_PS2_)
        .other          _ZN4fkpm20outer_product_kernelIffEEviiiT0_PKT_S4_iPKiS6_PS2_,@"STO_CUDA_ENTRY STV_DEFAULT"
_ZN4fkpm20outer_product_kernelIffEEviiiT0_PKT_S4_iPKiS6_PS2_:
.text._ZN4fkpm20outer_product_kernelIffEEviiiT0_PKT_S4_iPKiS6_PS2_:
        /* <DEDUP_REMOVED lines=21> */
.L_x_30:
[-C--:B------:R-:W-:Y:S01]  /*0150*/  IABS R12, R0.reuse ;  /* 0x00000000000c7213 */ /* 0x080fe20000000000 */
[----:B0-----:R-:W0:Y:S01]  /*0160*/  LDCU UR6, c[0x0][0x388] ;  /* 0x00007100ff0677ac */ /* 0x001e220008000800 */
[----:B------:R-:W-:Y:S01]  /*0170*/  IABS R2, R9 ;  /* 0x0000000900027213 */ /* 0x000fe20000000000 */
[----:B------:R-:W1:Y:S01]  /*0180*/  LDC.64 R18, c[0x0][0x3a8] ;  /* 0x0000ea00ff127b82 */ /* 0x000e620000000a00 */
[----:B------:R-:W2:Y:S01]  /*0190*/  I2F.RP R3, R12 ;  /* 0x0000000c00037306 */ /* 0x000ea20000209400 */
[----:B------:R-:W-:Y:S02]  /*01a0*/  IABS R14, R0 ;  /* 0x00000000000e7213 */ /* 0x000fe40000000000 */
[----:B------:R-:W-:-:S04]  /*01b0*/  MOV R17, RZ ;  /* 0x000000ff00117202 */ /* 0x000fc80000000f00 */
[----:B------:R-:W3:Y:S01]  /*01c0*/  LDC.64 R20, c[0x0][0x3b0] ;  /* 0x0000ec00ff147b82 */ /* 0x000ee20000000a00 */
[----:B--2---:R-:W2:Y:S01]  /*01d0*/  MUFU.RCP R3, R3 ;  /* 0x0000000300037308 */ /* 0x004ea20000001000 */
[----:B0-----:R-:W-:Y:S01]  /*01e0*/  UISETP.GE.AND UP0, UPT, UR6, 0x1, UPT ;  /* 0x000000010600788c */ /* 0x001fe2000bf06270 */
[----:B--2---:R-:W-:Y:S01]  /*01f0*/  IADD3 R4, PT, PT, R3, 0xffffffe, RZ ;  /* 0x0ffffffe03047810 */ /* 0x004fe20007ffe0ff */
[----:B------:R-:W-:-:S05]  /*0200*/  IMAD.MOV R3, RZ, RZ, -R14 ;  /* 0x000000ffff037224 */ /* 0x000fca00078e0a0e */
[----:B------:R0:W2:Y:S02]  /*0210*/  F2I.FTZ.U32.TRUNC.NTZ R5, R4 ;  /* 0x0000000400057305 */ /* 0x0000a4000021f000 */
[----:B0-----:R-:W-:Y:S02]  /*0220*/  HFMA2 R4, -RZ, RZ, 0, 0 ;  /* 0x00000000ff047431 */ /* 0x001fe400000001ff */
        /* <DEDUP_REMOVED lines=12> */
[----:B------:R-:W-:-:S06]  /*02f0*/  @P0 IADD3 R5, PT, PT, R5, 0x1, RZ ;  /* 0x0000000105050810 */ /* 0x000fcc0007ffe0ff */
        /* <DEDUP_REMOVED lines=9> */
[----:B0-----:R-:W-:Y:S01]  /*0390*/  IMAD.MOV.U32 R18, RZ, RZ, RZ ;  /* 0x000000ffff127224 */ /* 0x001fe200078e00ff */
[----:B-1----:R-:W-:-:S04]  /*03a0*/  IABS R5, R12 ;  /* 0x0000000c00057213 */ /* 0x002fc80000000000 */
[----:B------:R-:W0:Y:S08]  /*03b0*/  I2F.RP R13, R5 ;  /* 0x00000005000d7306 */ /* 0x000e300000209400 */
[----:B0-----:R-:W0:Y:S02]  /*03c0*/  MUFU.RCP R13, R13 ;  /* 0x0000000d000d7308 */ /* 0x001e240000001000 */
[----:B0-----:R-:W-:Y:S01]  /*03d0*/  VIADD R14, R13, 0xffffffe ;  /* 0x0ffffffe0d0e7836 */ /* 0x001fe20000000000 */
[----:B------:R-:W-:-:S05]  /*03e0*/  LOP3.LUT R13, RZ, R12, RZ, 0x33, !PT ;  /* 0x0000000cff0d7212 */ /* 0x000fca00078e33ff */
[----:B------:R0:W1:Y:S02]  /*03f0*/  F2I.FTZ.U32.TRUNC.NTZ R15, R14 ;  /* 0x0000000e000f7305 */ /* 0x000064000021f000 */
[----:B0-----:R-:W-:Y:S01]  /*0400*/  IMAD.MOV.U32 R14, RZ, RZ, RZ ;  /* 0x000000ffff0e7224 */ /* 0x001fe200078e00ff */
[----:B-1----:R-:W-:-:S05]  /*0410*/  IADD3 R16, PT, PT, RZ, -R15, RZ ;  /* 0x8000000fff107210 */ /* 0x002fca0007ffe0ff */
[----:B------:R-:W-:-:S04]  /*0420*/  IMAD R17, R16, R5, RZ ;  /* 0x0000000510117224 */ /* 0x000fc800078e02ff */
[----:B------:R-:W-:-:S06]  /*0430*/  IMAD.HI.U32 R15, R15, R17, R14 ;  /* 0x000000110f0f7227 */ /* 0x000fcc00078e000e */
[----:B------:R-:W-:-:S05]  /*0440*/  IMAD.HI.U32 R16, R15, R2, RZ ;  /* 0x000000020f107227 */ /* 0x000fca00078e00ff */
[----:B------:R-:W-:-:S05]  /*0450*/  IADD3 R17, PT, PT, -R16, RZ, RZ ;  /* 0x000000ff10117210 */ /* 0x000fca0007ffe1ff */
[----:B------:R-:W-:Y:S01]  /*0460*/  IMAD R2, R5, R17, R2 ;  /* 0x0000001105027224 */ /* 0x000fe200078e0202 */
[----:B------:R-:W-:-:S04]  /*0470*/  MOV R17, RZ ;  /* 0x000000ff00117202 */ /* 0x000fc80000000f00 */
[----:B------:R-:W-:-:S13]  /*0480*/  ISETP.GT.U32.AND P1, PT, R5, R2, PT ;  /* 0x000000020500720c */ /* 0x000fda0003f24070 */
[----:B------:R-:W-:Y:S01]  /*0490*/  @!P1 IMAD.IADD R2, R2, 0x1, -R5 ;  /* 0x0000000102029824 */ /* 0x000fe200078e0a05 */
[----:B------:R-:W-:-:S04]  /*04a0*/  @!P1 IADD3 R16, PT, PT, R16, 0x1, RZ ;  /* 0x0000000110109810 */ /* 0x000fc80007ffe0ff */
[----:B------:R-:W-:Y:S02]  /*04b0*/  ISETP.GE.U32.AND P0, PT, R2, R5, PT ;  /* 0x000000050200720c */ /* 0x000fe40003f06070 */
[----:B------:R-:W-:-:S04]  /*04c0*/  LOP3.LUT R2, R9, R12, RZ, 0x3c, !PT ;  /* 0x0000000c09027212 */ /* 0x000fc800078e3cff */
[----:B------:R-:W-:-:S07]  /*04d0*/  ISETP.GE.AND P2, PT, R2, RZ, PT ;  /* 0x000000ff0200720c */ /* 0x000fce0003f46270 */
[----:B------:R-:W-:Y:S01]  /*04e0*/  @P0 VIADD R16, R16, 0x1 ;  /* 0x0000000110100836 */ /* 0x000fe20000000000 */
[----:B------:R-:W-:-:S05]  /*04f0*/  ISETP.NE.AND P0, PT, R12, RZ, PT ;  /* 0x000000ff0c00720c */ /* 0x000fca0003f05270 */
[----:B------:R-:W-:-:S04]  /*0500*/  @!P2 IADD3 R16, PT, PT, -R16, RZ, RZ ;  /* 0x000000ff1010a210 */ /* 0x000fc80007ffe1ff */
[----:B------:R-:W-:-:S04]  /*0510*/  SEL R16, R13, R16, !P0 ;  /* 0x000000100d107207 */ /* 0x000fc80004000000 */
[----:B------:R-:W-:Y:S02]  /*0520*/  IABS R2, R16 ;  /* 0x0000001000027213 */ /* 0x000fe40000000000 */
[C---:B------:R-:W-:Y:S02]  /*0530*/  ISETP.GE.AND P2, PT, R16.reuse, RZ, PT ;  /* 0x000000ff1000720c */ /* 0x040fe40003f46270 */
[----:B------:R-:W-:Y:S01]  /*0540*/  IADD3 R16, PT, PT, -R16, RZ, RZ ;  /* 0x000000ff10107210 */ /* 0x000fe20007ffe1ff */
        /* <DEDUP_REMOVED lines=13> */
[----:B------:R-:W-:-:S03]  /*0620*/  IMAD R13, R13, UR6, RZ ;  /* 0x000000060d0d7c24 */ /* 0x000fc6000f8e02ff */
[----:B------:R-:W-:Y:S02]  /*0630*/  SHF.R.S32.HI R15, RZ, 0x1f, R12 ;  /* 0x0000001fff0f7819 */ /* 0x000fe4000001140c */
[----:B------:R-:W-:Y:S01]  /*0640*/  SHF.R.S32.HI R14, RZ, 0x1f, R13 ;  /* 0x0000001fff0e7819 */ /* 0x000fe2000001140d */
[----:B------:R-:W-:Y:S06]  /*0650*/  BRA.U !UP0, `(.L_x_25) ;  /* 0x0000000908247547 */ /* 0x000fec000b800000 */
[----:B------:R-:W0:Y:S01]  /*0660*/  LDCU.64 UR6, c[0x0][0x390] ;  /* 0x00007200ff0677ac */ /* 0x000e220008000a00 */
[----:B------:R-:W-:Y:S01]  /*0670*/  IADD3 R3, PT, PT, -R7, RZ, RZ ;  /* 0x000000ff07037210 */ /* 0x000fe20007ffe1ff */
[----:B------:R-:W-:Y:S01]  /*0680*/  IMAD.MOV.U32 R17, RZ, RZ, RZ ;  /* 0x000000ffff117224 */ /* 0x000fe200078e00ff */
[----:B------:R-:W-:Y:S02]  /*0690*/  LEA R2, P1, R13, UR4, 0x2 ;  /* 0x000000040d027c11 */ /* 0x000fe4000f8210ff */
[----:B------:R-:W-:Y:S02]  /*06a0*/  ISETP.GE.AND P0, PT, R3, RZ, PT ;  /* 0x000000ff0300720c */ /* 0x000fe40003f06270 */
[----:B------:R-:W-:Y:S02]  /*06b0*/  LEA.HI.X R3, R13, UR5, R14, 0x2, P1 ;  /* 0x000000050d037c11 */ /* 0x000fe400088f140e */
[----:B------:R-:W-:Y:S02]  /*06c0*/  MOV R16, R11 ;  /* 0x0000000b00107202 */ /* 0x000fe40000000f00 */
[----:B0-----:R-:W-:-:S04]  /*06d0*/  LEA R4, P2, R12, UR6, 0x2 ;  /* 0x000000060c047c11 */ /* 0x001fc8000f8410ff */
[----:B------:R-:W-:-:S03]  /*06e0*/  LEA.HI.X R5, R12, UR7, R15, 0x2, P2 ;  /* 0x000000070c057c11 */ /* 0x000fc600090f140f */
[----:B------:R-:W-:Y:S06]  /*06f0*/  @P0 BRA `(.L_x_26) ;  /* 0x00000004009c0947 */ /* 0x000fec0003800000 */
[----:B------:R-:W-:Y:S01]  /*0700*/  IMAD.MOV R19, RZ, RZ, -R16 ;  /* 0x000000ffff137224 */ /* 0x000fe200078e0a10 */
[----:B------:R-:W-:-:S04]  /*0710*/  PLOP3.LUT P0, PT, PT, PT, PT, 0x80, 0x8 ;  /* 0x000000000008781c */ /* 0x000fc80003f0f070 */
[----:B------:R-:W-:-:S13]  /*0720*/  ISETP.GT.AND P1, PT, R19, 0xc, PT ;  /* 0x0000000c1300780c */ /* 0x000fda0003f24270 */
[----:B------:R-:W-:Y:S05]  /*0730*/  @!P1 BRA `(.L_x_27) ;  /* 0x0000000000f09947 */ /* 0x000fea0003800000 */
[----:B------:R-:W-:-:S13]  /*0740*/  PLOP3.LUT P0, PT, PT, PT, PT, 0x8, 0x80 ;  /* 0x000000000080781c */ /* 0x000fda0003f0e170 */
.L_x_28:
[----:B------:R-:W2:Y:S04]  /*0750*/  LDG.E.CONSTANT R20, desc[UR8][R4.64] ;  /* 0x0000000804147981 */ /* 0x000ea8000c1e9900 */
[----:B------:R-:W2:Y:S04]  /*0760*/  LDG.E.CONSTANT R19, desc[UR8][R2.64+-0x8] ;  /* 0xfffff80802137981 */ /* 0x000ea8000c1e9900 */
[----:B------:R-:W3:Y:S04]  /*0770*/  LDG.E.CONSTANT R24, desc[UR8][R4.64+0x4] ;  /* 0x0000040804187981 */ /* 0x000ee8000c1e9900 */
[----:B------:R-:W3:Y:S04]  /*0780*/  LDG.E.CONSTANT R25, desc[UR8][R2.64+-0x4] ;  /* 0xfffffc0802197981 */ /* 0x000ee8000c1e9900 */
[----:B------:R-:W4:Y:S04]  /*0790*/  LDG.E.CONSTANT R21, desc[UR8][R4.64+0x8] ;  /* 0x0000080804157981 */ /* 0x000f28000c1e9900 */
[----:B------:R-:W4:Y:S04]  /*07a0*/  LDG.E.CONSTANT R22, desc[UR8][R2.64] ;  /* 0x0000000802167981 */ /* 0x000f28000c1e9900 */
[----:B------:R-:W5:Y:S04]  /*07b0*/  LDG.E.CONSTANT R18, desc[UR8][R4.64+0xc] ;  /* 0x00000c0804127981 */ /* 0x000f68000c1e9900 */
[----:B------:R-:W5:Y:S04]  /*07c0*/  LDG.E.CONSTANT R23, desc[UR8][R2.64+0x4] ;  /* 0x0000040802177981 */ /* 0x000f68000c1e9900 */
[----:B------:R-:W5:Y:S01]  /*07d0*/  LDG.E.CONSTANT R26, desc[UR8][R2.64+0x8] ;  /* 0x00000808021a7981 */ /* 0x000f62000c1e9900 */
[----:B--2---:R-:W-:-:S03]  /*07e0*/  FFMA R19, R20, R19, R17 ;  /* 0x0000001314137223 */ /* 0x004fc60000000011 */
[----:B------:R-:W2:Y:S04]  /*07f0*/  LDG.E.CONSTANT R17, desc[UR8][R4.64+0x10] ;  /* 0x0000100804117981 */ /* 0x000ea8000c1e9900 */
[----:B------:R-:W2:Y:S01]  /*0800*/  LDG.E.CONSTANT R20, desc[UR8][R2.64+0xc] ;  /* 0x00000c0802147981 */ /* 0x000ea2000c1e9900 */
[----:B---3--:R-:W-:-:S03]  /*0810*/  FFMA R24, R24, R25, R19 ;  /* 0x0000001918187223 */ /* 0x008fc60000000013 */
[----:B------:R-:W3:Y:S01]  /*0820*/  LDG.E.CONSTANT R19, desc[UR8][R4.64+0x14] ;  /* 0x0000140804137981 */ /* 0x000ee2000c1e9900 */
[----:B----4-:R-:W-:-:S03]  /*0830*/  FFMA R25, R21, R22, R24 ;  /* 0x0000001615197223 */ /* 0x010fc60000000018 */
[----:B------:R-:W4:Y:S04]  /*0840*/  LDG.E.CONSTANT R21, desc[UR8][R4.64+0x18] ;  /* 0x0000180804157981 */ /* 0x000f28000c1e9900 */
[----:B------:R-:W4:Y:S01]  /*0850*/  LDG.E.CONSTANT R22, desc[UR8][R2.64+0x10] ;  /* 0x0000100802167981 */ /* 0x000f22000c1e9900 */
[----:B-----5:R-:W-:-:S03]  /*0860*/  FFMA R18, R18, R23, R25 ;  /* 0x0000001712127223 */ /* 0x020fc60000000019 */
[----:B------:R-:W5:Y:S04]  /*0870*/  LDG.E.CONSTANT R23, desc[UR8][R4.64+0x1c] ;  /* 0x00001c0804177981 */ /* 0x000f68000c1e9900 */
[----:B------:R-:W5:Y:S01]  /*0880*/  LDG.E.CONSTANT R24, desc[UR8][R2.64+0x14] ;  /* 0x0000140802187981 */ /* 0x000f62000c1e9900 */
[----:B--2---:R-:W-:-:S03]  /*0890*/  FFMA R26, R17, R26, R18 ;  /* 0x0000001a111a7223 */ /* 0x004fc60000000012 */
[----:B------:R-:W2:Y:S04]  /*08a0*/  LDG.E.CONSTANT R17, desc[UR8][R4.64+0x20] ;  /* 0x0000200804117981 */ /* 0x000ea8000c1e9900 */
[----:B------:R-:W2:Y:S01]  /*08b0*/  LDG.E.CONSTANT R18, desc[UR8][R2.64+0x18] ;  /* 0x0000180802127981 */ /* 0x000ea2000c1e9900 */
[----:B---3--:R-:W-:-:S03]  /*08c0*/  FFMA R26, R19, R20, R26 ;  /* 0x00000014131a7223 */ /* 0x008fc6000000001a */
[----:B------:R-:W3:Y:S04]  /*08d0*/  LDG.E.CONSTANT R19, desc[UR8][R4.64+0x24] ;  /* 0x0000240804137981 */ /* 0x000ee8000c1e9900 */
        /* <DEDUP_REMOVED lines=17> */
[----:B------:R0:W5:Y:S04]  /*09f0*/  LDG.E.CONSTANT R23, desc[UR8][R4.64+0x3c] ;  /* 0x00003c0804177981 */ /* 0x000168000c1e9900 */
[----:B------:R1:W5:Y:S01]  /*0a00*/  LDG.E.CONSTANT R24, desc[UR8][R2.64+0x34] ;  /* 0x0000340802187981 */ /* 0x000362000c1e9900 */
[----:B------:R-:W-:-:S04]  /*0a10*/  IADD3 R16, PT, PT, R16, 0x10, RZ ;  /* 0x0000001010107810 */ /* 0x000fc80007ffe0ff */
[----:B------:R-:W-:Y:S01]  /*0a20*/  ISETP.GE.AND P1, PT, R16, -0xc, PT ;  /* 0xfffffff41000780c */ /* 0x000fe20003f26270 */
[----:B--2---:R-:W-:Y:S01]  /*0a30*/  FFMA R26, R17, R18, R26 ;  /* 0x00000012111a7223 */ /* 0x004fe2000000001a */
[----:B------:R-:W-:-:S03]  /*0a40*/  IADD3 R18, P3, PT, R4, 0x40, RZ ;  /* 0x0000004004127810 */ /* 0x000fc60007f7e0ff */
[----:B---3--:R-:W-:Y:S01]  /*0a50*/  FFMA R19, R19, R20, R26 ;  /* 0x0000001413137223 */ /* 0x008fe2000000001a */
[----:B------:R-:W-:Y:S01]  /*0a60*/  IADD3 R20, P2, PT, R2, 0x40, RZ ;  /* 0x0000004002147810 */ /* 0x000fe20007f5e0ff */
[----:B0-----:R-:W-:Y:S02]  /*0a70*/  IMAD.X R5, RZ, RZ, R5, P3 ;  /* 0x000000ffff057224 */ /* 0x001fe400018e0605 */
[----:B------:R-:W-:Y:S01]  /*0a80*/  IMAD.MOV.U32 R4, RZ, RZ, R18 ;  /* 0x000000ffff047224 */ /* 0x000fe200078e0012 */
[----:B-1----:R-:W-:Y:S01]  /*0a90*/  MOV R2, R20 ;  /* 0x0000001400027202 */ /* 0x002fe20000000f00 */
[----:B----4-:R-:W-:Y:S01]  /*0aa0*/  FFMA R22, R22, R21, R19 ;  /* 0x0000001516167223 */ /* 0x010fe20000000013 */
[----:B------:R-:W-:-:S05]  /*0ab0*/  IADD3.X R21, PT, PT, RZ, R3, RZ, P2, !PT ;  /* 0x00000003ff157210 */ /* 0x000fca00017fe4ff */
[----:B------:R-:W-:Y:S02]  /*0ac0*/  IMAD.MOV.U32 R3, RZ, RZ, R21 ;  /* 0x000000ffff037224 */ /* 0x000fe400078e0015 */
[----:B-----5:R-:W-:Y:S01]  /*0ad0*/  FFMA R17, R23, R24, R22 ;  /* 0x0000001817117223 */ /* 0x020fe20000000016 */
[----:B------:R-:W-:Y:S06]  /*0ae0*/  @!P1 BRA `(.L_x_28) ;  /* 0xfffffffc00189947 */ /* 0x000fec000383ffff */
[----:B------:R-:W-:-:S07]  /*0af0*/  MOV R18, R7 ;  /* 0x0000000700127202 */ /* 0x000fce0000000f00 */
.L_x_27:
[----:B------:R-:W-:-:S05]  /*0b00*/  IMAD.MOV R19, RZ, RZ, -R16 ;  /* 0x000000ffff137224 */ /* 0x000fca00078e0a10 */
[----:B------:R-:W-:-:S13]  /*0b10*/  ISETP.GT.AND P1, PT, R19, 0x4, PT ;  /* 0x000000041300780c */ /* 0x000fda0003f24270 */
[----:B------:R-:W-:Y:S05]  /*0b20*/  @!P1 BRA `(.L_x_29) ;  /* 0x0000000000889947 */ /* 0x000fea0003800000 */
[----:B------:R-:W2:Y:S04]  /*0b30*/  LDG.E.CONSTANT R20, desc[UR8][R4.64] ;  /* 0x0000000804147981 */ /* 0x000ea8000c1e9900 */
[----:B------:R-:W2:Y:S04]  /*0b40*/  LDG.E.CONSTANT R23, desc[UR8][R2.64+-0x8] ;  /* 0xfffff80802177981 */ /* 0x000ea8000c1e9900 */
[----:B------:R-:W3:Y:S04]  /*0b50*/  LDG.E.CONSTANT R24, desc[UR8][R4.64+0x4] ;  /* 0x0000040804187981 */ /* 0x000ee8000c1e9900 */
[----:B------:R-:W3:Y:S04]  /*0b60*/  LDG.E.CONSTANT R25, desc[UR8][R2.64+-0x4] ;  /* 0xfffffc0802197981 */ /* 0x000ee8000c1e9900 */
[----:B------:R-:W4:Y:S04]  /*0b70*/  LDG.E.CONSTANT R21, desc[UR8][R4.64+0x8] ;  /* 0x0000080804157981 */ /* 0x000f28000c1e9900 */
[----:B------:R-:W4:Y:S04]  /*0b80*/  LDG.E.CONSTANT R22, desc[UR8][R2.64] ;  /* 0x0000000802167981 */ /* 0x000f28000c1e9900 */
        /* <DEDUP_REMOVED lines=13> */
[----:B------:R0:W5:Y:S01]  /*0c60*/  LDG.E.CONSTANT R19, desc[UR8][R2.64+0x14] ;  /* 0x0000140802137981 */ /* 0x000162000c1e9900 */
[----:B------:R-:W-:Y:S02]  /*0c70*/  PLOP3.LUT P0, PT, PT, PT, PT, 0x8, 0x80 ;  /* 0x000000000080781c */ /* 0x000fe40003f0e170 */
[----:B------:R-:W-:Y:S01]  /*0c80*/  IADD3 R16, PT, PT, R16, 0x8, RZ ;  /* 0x0000000810107810 */ /* 0x000fe20007ffe0ff */
[----:B--2---:R-:W-:-:S04]  /*0c90*/  FFMA R20, R17, R20, R26 ;  /* 0x0000001411147223 */ /* 0x004fc8000000001a */
[----:B---3--:R-:W-:-:S04]  /*0ca0*/  FFMA R20, R23, R24, R20 ;  /* 0x0000001817147223 */ /* 0x008fc80000000014 */
[----:B----4-:R-:W-:Y:S01]  /*0cb0*/  FFMA R21, R21, R22, R20 ;  /* 0x0000001615157223 */ /* 0x010fe20000000014 */
[----:B------:R-:W-:Y:S02]  /*0cc0*/  IADD3 R22, P1, PT, R2, 0x20, RZ ;  /* 0x0000002002167810 */ /* 0x000fe40007f3e0ff */
[----:B------:R-:W-:Y:S02]  /*0cd0*/  IADD3 R20, P2, PT, R4, 0x20, RZ ;  /* 0x0000002004147810 */ /* 0x000fe40007f5e0ff */
[----:B------:R-:W-:Y:S01]  /*0ce0*/  IADD3.X R23, PT, PT, RZ, R3, RZ, P1, !PT ;  /* 0x00000003ff177210 */ /* 0x000fe20000ffe4ff */
[----:B0-----:R-:W-:Y:S01]  /*0cf0*/  IMAD.MOV.U32 R2, RZ, RZ, R22 ;  /* 0x000000ffff027224 */ /* 0x001fe200078e0016 */
[----:B------:R-:W-:Y:S01]  /*0d00*/  MOV R4, R20 ;  /* 0x0000001400047202 */ /* 0x000fe20000000f00 */
[----:B-----5:R-:W-:Y:S01]  /*0d10*/  FFMA R17, R18, R19, R21 ;  /* 0x0000001312117223 */ /* 0x020fe20000000015 */
[----:B------:R-:W-:Y:S01]  /*0d20*/  IMAD.X R5, RZ, RZ, R5, P2 ;  /* 0x000000ffff057224 */ /* 0x000fe200010e0605 */
[----:B------:R-:W-:Y:S01]  /*0d30*/  MOV R3, R23 ;  /* 0x0000001700037202 */ /* 0x000fe20000000f00 */
[----:B------:R-:W-:-:S07]  /*0d40*/  IMAD.MOV.U32 R18, RZ, RZ, R7 ;  /* 0x000000ffff127224 */ /* 0x000fce00078e0007 */
.L_x_29:
[----:B------:R-:W-:-:S13]  /*0d50*/  ISETP.NE.OR P0, PT, R16, RZ, P0 ;  /* 0x000000ff1000720c */ /* 0x000fda0000705670 */
[----:B------:R-:W-:Y:S05]  /*0d60*/  @!P0 BRA `(.L_x_25) ;  /* 0x0000000000608947 */ /* 0x000fea0003800000 */
.L_x_26:
[----:B------:R-:W2:Y:S04]  /*0d70*/  LDG.E.CONSTANT R22, desc[UR8][R4.64] ;  /* 0x0000000804167981 */ /* 0x000ea8000c1e9900 */
[----:B------:R-:W2:Y:S04]  /*0d80*/  LDG.E.CONSTANT R23, desc[UR8][R2.64+-0x8] ;  /* 0xfffff80802177981 */ /* 0x000ea8000c1e9900 */
[----:B------:R-:W3:Y:S04]  /*0d90*/  LDG.E.CONSTANT R24, desc[UR8][R4.64+0x4] ;  /* 0x0000040804187981 */ /* 0x000ee8000c1e9900 */
[----:B------:R-:W3:Y:S04]  /*0da0*/  LDG.E.CONSTANT R25, desc[UR8][R2.64+-0x4] ;  /* 0xfffffc0802197981 */ /* 0x000ee8000c1e9900 */
[----:B------:R-:W4:Y:S04]  /*0db0*/  LDG.E.CONSTANT R20, desc[UR8][R4.64+0x8] ;  /* 0x0000080804147981 */ /* 0x000f28000c1e9900 */
[----:B------:R-:W4:Y:S04]  /*0dc0*/  LDG.E.CONSTANT R21, desc[UR8][R2.64] ;  /* 0x0000000802157981 */ /* 0x000f28000c1e9900 */
[----:B------:R0:W5:Y:S04]  /*0dd0*/  LDG.E.CONSTANT R18, desc[UR8][R4.64+0xc] ;  /* 0x00000c0804127981 */ /* 0x000168000c1e9900 */
[----:B------:R1:W5:Y:S01]  /*0de0*/  LDG.E.CONSTANT R19, desc[UR8][R2.64+0x4] ;  /* 0x0000040802137981 */ /* 0x000362000c1e9900 */
[----:B------:R-:W-:-:S05]  /*0df0*/  VIADD R16, R16, 0x4 ;  /* 0x0000000410107836 */ /* 0x000fca0000000000 */
[----:B------:R-:W-:Y:S01]  /*0e00*/  ISETP.NE.AND P0, PT, R16, RZ, PT ;  /* 0x000000ff1000720c */ /* 0x000fe20003f05270 */
[----:B--2---:R-:W-:Y:S01]  /*0e10*/  FFMA R23, R22, R23, R17 ;  /* 0x0000001716177223 */ /* 0x004fe20000000011 */
[----:B------:R-:W-:-:S04]  /*0e20*/  IADD3 R22, P2, PT, R4, 0x10, RZ ;  /* 0x0000001004167810 */ /* 0x000fc80007f5e0ff */
[----:B0-----:R-:W-:Y:S01]  /*0e30*/  MOV R4, R22 ;  /* 0x0000001600047202 */ /* 0x001fe20000000f00 */
[----:B---3--:R-:W-:Y:S01]  /*0e40*/  FFMA R25, R24, R25, R23 ;  /* 0x0000001918197223 */ /* 0x008fe20000000017 */
[----:B------:R-:W-:Y:S02]  /*0e50*/  IADD3 R24, P1, PT, R2, 0x10, RZ ;  /* 0x0000001002187810 */ /* 0x000fe40007f3e0ff */
[----:B------:R-:W-:Y:S02]  /*0e60*/  IADD3.X R23, PT, PT, RZ, R5, RZ, P2, !PT ;  /* 0x00000005ff177210 */ /* 0x000fe400017fe4ff */
[----:B-1----:R-:W-:Y:S01]  /*0e70*/  MOV R2, R24 ;  /* 0x0000001800027202 */ /* 0x002fe20000000f00 */
[----:B----4-:R-:W-:Y:S01]  /*0e80*/  FFMA R21, R20, R21, R25 ;  /* 0x0000001514157223 */ /* 0x010fe20000000019 */
[----:B------:R-:W-:Y:S02]  /*0e90*/  IMAD.X R25, RZ, RZ, R3, P1 ;  /* 0x000000ffff197224 */ /* 0x000fe400008e0603 */
[----:B------:R-:W-:-:S02]  /*0ea0*/  IMAD.MOV.U32 R5, RZ, RZ, R23 ;  /* 0x000000ffff057224 */ /* 0x000fc400078e0017 */
[----:B------:R-:W-:Y:S02]  /*0eb0*/  IMAD.MOV.U32 R3, RZ, RZ, R25 ;  /* 0x000000ffff037224 */ /* 0x000fe400078e0019 */
[----:B-----5:R-:W-:Y:S01]  /*0ec0*/  FFMA R17, R18, R19, R21 ;  /* 0x0000001312117223 */ /* 0x020fe20000000015 */
[----:B------:R-:W-:Y:S06]  /*0ed0*/  @P0 BRA `(.L_x_26) ;  /* 0xfffffffc00a40947 */ /* 0x000fec000383ffff */
[----:B------:R-:W-:-:S07]  /*0ee0*/  MOV R18, R7 ;  /* 0x0000000700127202 */ /* 0x000fce0000000f00 */
.L_x_25:
[----:B------:R-:W-:-:S13]  /*0ef0*/  ISETP.NE.AND P0, PT, R10, RZ, PT ;  /* 0x000000ff0a00720c */ /* 0x000fda0003f05270 */
[----:B------:R-:W-:Y:S05]  /*0f00*/  @!P0 BRA `(.L_x_24) ;  /* 0x0000000000548947 */ /* 0x000fea0003800000 */
[----:B------:R-:W0:Y:S01]  /*0f10*/  LDCU.128 UR12, c[0x0][0x390] ;  /* 0x00007200ff0c77ac */ /* 0x000e220008000c00 */
[-C--:B------:R-:W-:Y:S02]  /*0f20*/  IADD3 R12, P0, PT, R12, R18.reuse, RZ ;  /* 0x000000120c0c7210 */ /* 0x080fe40007f1e0ff */
[----:B------:R-:W-:-:S03]  /*0f30*/  IADD3 R13, P2, PT, R13, R18, RZ ;  /* 0x000000120d0d7210 */ /* 0x000fc60007f5e0ff */
[----:B------:R-:W-:Y:S01]  /*0f40*/  IMAD.X R15, RZ, RZ, R15, P0 ;  /* 0x000000ffff0f7224 */ /* 0x000fe200000e060f */
[----:B------:R-:W-:Y:S02]  /*0f50*/  IADD3.X R14, PT, PT, RZ, R14, RZ, P2, !PT ;  /* 0x0000000eff0e7210 */ /* 0x000fe400017fe4ff */
[C---:B0-----:R-:W-:Y:S02]  /*0f60*/  LEA R4, P1, R12.reuse, UR12, 0x2 ;  /* 0x0000000c0c047c11 */ /* 0x041fe4000f8210ff */
[C---:B------:R-:W-:Y:S02]  /*0f70*/  LEA R2, P3, R13.reuse, UR14, 0x2 ;  /* 0x0000000e0d027c11 */ /* 0x040fe4000f8610ff */
[----:B------:R-:W-:Y:S02]  /*0f80*/  LEA.HI.X R5, R12, UR13, R15, 0x2, P1 ;  /* 0x0000000d0c057c11 */ /* 0x000fe400088f140f */
[----:B------:R-:W-:-:S03]  /*0f90*/  LEA.HI.X R3, R13, UR15, R14, 0x2, P3 ;  /* 0x0000000f0d037c11 */ /* 0x000fc600098f140e */
[----:B------:R-:W2:Y:S04]  /*0fa0*/  LDG.E.CONSTANT R12, desc[UR8][R4.64] ;  /* 0x00000008040c7981 */ /* 0x000ea8000c1e9900 */
[----:B------:R-:W2:Y:S01]  /*0fb0*/  LDG.E.CONSTANT R13, desc[UR8][R2.64] ;  /* 0x00000008020d7981 */ /* 0x000ea2000c1e9900 */
[----:B------:R-:W-:Y:S01]  /*0fc0*/  ISETP.NE.AND P0, PT, R10, 0x1, PT ;  /* 0x000000010a00780c */ /* 0x000fe20003f05270 */
[----:B--2---:R-:W-:-:S12]  /*0fd0*/  FFMA R17, R12, R13, R17 ;  /* 0x0000000d0c117223 */ /* 0x004fd80000000011 */
[----:B------:R-:W-:Y:S05]  /*0fe0*/  @!P0 BRA `(.L_x_24) ;  /* 0x00000000001c8947 */ /* 0x000fea0003800000 */
[----:B------:R-:W-:Y:S01]  /*0ff0*/  ISETP.NE.AND P0, PT, R10, 0x2, PT ;  /* 0x000000020a00780c */ /* 0x000fe20003f05270 */
[----:B------:R-:W2:Y:S04]  /*1000*/  LDG.E.CONSTANT R12, desc[UR8][R4.64+0x4] ;  /* 0x00000408040c7981 */ /* 0x000ea8000c1e9900 */
[----:B------:R-:W2:Y:S08]  /*1010*/  LDG.E.CONSTANT R13, desc[UR8][R2.64+0x4] ;  /* 0x00000408020d7981 */ /* 0x000eb0000c1e9900 */
[----:B------:R-:W3:Y:S04]  /*1020*/  @P0 LDG.E.CONSTANT R14, desc[UR8][R4.64+0x8] ;  /* 0x00000808040e0981 */ /* 0x000ee8000c1e9900 */
[----:B------:R-:W3:Y:S01]  /*1030*/  @P0 LDG.E.CONSTANT R15, desc[UR8][R2.64+0x8] ;  /* 0x00000808020f0981 */ /* 0x000ee2000c1e9900 */
[----:B--2---:R-:W-:-:S04]  /*1040*/  FFMA R17, R12, R13, R17 ;  /* 0x0000000d0c117223 */ /* 0x004fc80000000011 */
[----:B---3--:R-:W-:-:S07]  /*1050*/  @P0 FFMA R17, R14, R15, R17 ;  /* 0x0000000f0e110223 */ /* 0x008fce0000000011 */
.L_x_24:
[----:B------:R-:W0:Y:S01]  /*1060*/  LDC.64 R2, c[0x0][0x3b8] ;  /* 0x0000ee00ff027b82 */ /* 0x000e220000000a00 */
[----:B------:R-:W1:Y:S01]  /*1070*/  LDCU UR6, c[0x0][0x38c] ;  /* 0x00007180ff0677ac */ /* 0x000e620008000800 */
[----:B0-----:R-:W-:-:S05]  /*1080*/  IMAD.WIDE R2, R9, 0x4, R2 ;  /* 0x0000000409027825 */ /* 0x001fca00078e0202 */
[----:B------:R-:W1:Y:S01]  /*1090*/  LDG.E R4, desc[UR8][R2.64] ;  /* 0x0000000802047981 */ /* 0x000e62000c1e1900 */
[----:B------:R-:W-:-:S05]  /*10a0*/  IMAD.IADD R9, R8, 0x1, R9 ;  /* 0x0000000108097824 */ /* 0x000fca00078e0209 */
[----:B------:R-:W-:Y:S01]  /*10b0*/  ISETP.GE.AND P0, PT, R9, R6, PT ;  /* 0x000000060900720c */ /* 0x000fe20003f06270 */
[----:B-1----:R-:W-:-:S05]  /*10c0*/  FFMA R17, R17, UR6, R4 ;  /* 0x0000000611117c23 */ /* 0x002fca0008000004 */
[----:B------:R0:W-:Y:S07]  /*10d0*/  STG.E desc[UR8][R2.64], R17 ;  /* 0x0000001102007986 */ /* 0x0001ee000c101908 */
[----:B------:R-:W-:Y:S05]  /*10e0*/  @!P0 BRA `(.L_x_30) ;  /* 0xfffffff000188947 */ /* 0x000fea000383ffff */
[----:B------:R-:W-:Y:S05]  /*10f0*/  EXIT ;  /* 0x000000000000794d */ /* 0x000fea0003800000 */
.L_x_31:
        /* <DEDUP_REMOVED lines=16> */
.L_x_35:


//--------------------- .nv.shared.reserved.0     --------------------------
	.section	.nv.shared.reserved.0,"aw",@nobits
	.weak		__nv_reservedSMEM_offset_0_alias
	.size		__nv_reservedSMEM_offset_0_alias, 0, 64
	.other		__nv_reservedSMEM_offset_0_alias,@"STO_CUDA_RESERVED_SHARED STV_DEFAULT"
__nv_reservedSMEM_offset_0_alias:
	.zero		0
	.zero		64


//--------------------- .nv.constant0._ZN4fkpm20outer_product_kernelI7double2dEEviiiT0_PKT_S5_iPKiS7_PS3_ --------------------------
	.section	.nv.constant0._ZN4fkpm20outer_product_kernelI7double2dEEviiiT0_PKT_S5_iPKiS7_PS3_,"a",@progbits
	.sectionflags	@""
	.align	4
.nv.constant0._ZN4fkpm20outer_product_kernelI7double2dEEviiiT0_PKT_S5_iPKiS7_PS3_:
	.zero		968


//--------------------- .nv.constant0._ZN4fkpm20outer_product_kernelI6float2fEEviiiT0_PKT_S5_iPKiS7_PS3_ --------------------------
	.section	.nv.constant0._ZN4fkpm20outer_product_kernelI6float2fEEviiiT0_PKT_S5_iPKiS7_PS3_,"a",@progbits
	.sectionflags	@""
	.align	4
.nv.constant0._ZN4fkpm20outer_product_kernelI6float2fEEviiiT0_PKT_S5_iPKiS7_PS3_:
	.zero		960


//--------------------- .nv.constant0._ZN4fkpm20outer_product_kernelIddEEviiiT0_PKT_S4_iPKiS6_PS2_ --------------------------
	.section	.nv.constant0._ZN4fkpm20outer_product_kernelIddEEviiiT0_PKT_S4_iPKiS6_PS2_,"a",@progbits
	.sectionflags	@""
	.align	4
.nv.constant0._ZN4fkpm20outer_product_kernelIddEEviiiT0_PKT_S4_iPKiS6_PS2_:
	.zero		968


//--------------------- .nv.constant0._ZN4fkpm20outer_product_kernelIffEEviiiT0_PKT_S4_iPKiS6_PS2_ --------------------------
	.section	.nv.constant0._ZN4fkpm20outer_product_kernelIffEEviiiT0_PKT_S4_iPKiS6_PS2_,"a",@progbits
	.sectionflags	@""
	.align	4
.nv.constant0._ZN4fkpm20outer_product_kernelIffEEviiiT0_PKT_S4_iPKiS6_PS2_:
	.zero		960


//--------------------- SYMBOLS --------------------------

	.type		.nv.reservedSmem.offset0,@object
	.size		.nv.reservedSmem.offset0,0x4
